	.target	sm_90a

	.elftype	@"ET_EXEC"


//--------------------- .note.nv.tkinfo           --------------------------
	.section	.note.nv.tkinfo,"",@"SHT_NOTE"
	.sectionflags	@"SHF_NOTE_NV_TKINFO"
	.tkinfo
        /*0018*/ 	.word	0x00000002
        /*0030*/ 	.string	""
        /*0030*/ 	.string	"ptxas"
        /*0030*/ 	.string	"Cuda compilation tools, release 13.0, V13.0.88"
        /*0030*/ 	.string	"Build cuda_13.0.r13.0/compiler.36424714_0"
        /*0030*/ 	.string	"-arch sm_90a -m 64 "



//--------------------- .note.nv.cuinfo           --------------------------
	.section	.note.nv.cuinfo,"",@"SHT_NOTE"
	.sectionflags	@"SHF_NOTE_NV_CUINFO"
        /*0018*/ 	.short	0x0002
        /*001a*/ 	.short	0x005a
        /*001c*/ 	.short	0x0082
	.zero		2


//--------------------- .nv.info                  --------------------------
	.section	.nv.info,"",@"SHT_CUDA_INFO"
	.align	4


	//----- nvinfo : EIATTR_REGCOUNT
	.align		4
        /*0000*/ 	.byte	0x04, 0x2f
        /*0002*/ 	.short	(.L_15 - .L_14)
	.align		4
.L_14:
        /*0004*/ 	.word	index@(_ZN7cutlass13device_kernelINS_4gemm6kernel13GemmUniversalIN4cute5tupleIJiiiiEEENS1_10collective13CollectiveMmaINS1_34MainloopSm90TmaGmmaWarpSpecializedILi2ENS5_IJNS4_1CILi1EEESB_SB_EEENS1_35KernelTmaWarpSpecializedCooperativeEEENS5_IJNSA_ILi384EEENSA_ILi256EEENSA_ILi64EEEEEENS_6half_tENS5_IJlSB_lEEESJ_SK_NS4_8TiledMMAINS4_8MMA_AtomIJNS4_4SM904GMMA26MMA_64x256x16_F32F16F16_SSILNSO_5MajorE0ELSQ_0ELNSO_7ScaleInE1ELSR_1EEEEEENS4_6LayoutINS5_IJNSA_ILi2EEESB_SB_EEENS5_IJSB_NSA_ILi0EEESX_EEEEENS5_IJNS4_10UnderscoreES10_S10_EEEEENS4_13SM90_TMA_LOADENS4_14ComposedLayoutINS4_7SwizzleILi3ELi4ELi3EEENS4_18smem_ptr_flag_bitsILi16EEENSU_INS5_IJNSA_ILi8EEESH_EEENS5_IJSH_SB_EEEEEEEvNS4_8identityES13_S1D_vS1E_EENS_8epilogue10collective6detail29Sm90TmaWarpSpecializedAdapterINS1H_15DefaultEpilogueISJ_SK_SK_NS1G_6thread17LinearCombinationISJ_Li1EffLNS1L_9ScaleType4KindE0ELNS_15FloatRoundStyleE2ESJ_EENS1_15EpilogueDefaultEEEEEvvEEEEvNT_6ParamsE)
        /*0008*/ 	.word	0x000000a8


	//----- nvinfo : EIATTR_FRAME_SIZE
	.align		4
.L_15:
        /*000c*/ 	.byte	0x04, 0x11
        /*000e*/ 	.short	(.L_17 - .L_16)
	.align		4
.L_16:
        /*0010*/ 	.word	index@(_ZN7cutlass13device_kernelINS_4gemm6kernel13GemmUniversalIN4cute5tupleIJiiiiEEENS1_10collective13CollectiveMmaINS1_34MainloopSm90TmaGmmaWarpSpecializedILi2ENS5_IJNS4_1CILi1EEESB_SB_EEENS1_35KernelTmaWarpSpecializedCooperativeEEENS5_IJNSA_ILi384EEENSA_ILi256EEENSA_ILi64EEEEEENS_6half_tENS5_IJlSB_lEEESJ_SK_NS4_8TiledMMAINS4_8MMA_AtomIJNS4_4SM904GMMA26MMA_64x256x16_F32F16F16_SSILNSO_5MajorE0ELSQ_0ELNSO_7ScaleInE1ELSR_1EEEEEENS4_6LayoutINS5_IJNSA_ILi2EEESB_SB_EEENS5_IJSB_NSA_ILi0EEESX_EEEEENS5_IJNS4_10UnderscoreES10_S10_EEEEENS4_13SM90_TMA_LOADENS4_14ComposedLayoutINS4_7SwizzleILi3ELi4ELi3EEENS4_18smem_ptr_flag_bitsILi16EEENSU_INS5_IJNSA_ILi8EEESH_EEENS5_IJSH_SB_EEEEEEEvNS4_8identityES13_S1D_vS1E_EENS_8epilogue10collective6detail29Sm90TmaWarpSpecializedAdapterINS1H_15DefaultEpilogueISJ_SK_SK_NS1G_6thread17LinearCombinationISJ_Li1EffLNS1L_9ScaleType4KindE0ELNS_15FloatRoundStyleE2ESJ_EENS1_15EpilogueDefaultEEEEEvvEEEEvNT_6ParamsE)
        /*0014*/ 	.word	0x00001158


	//----- nvinfo : EIATTR_MIN_STACK_SIZE
	.align		4
.L_17:
        /*0018*/ 	.byte	0x04, 0x12
        /*001a*/ 	.short	(.L_19 - .L_18)
	.align		4
.L_18:
        /*001c*/ 	.word	index@(_ZN7cutlass13device_kernelINS_4gemm6kernel13GemmUniversalIN4cute5tupleIJiiiiEEENS1_10collective13CollectiveMmaINS1_34MainloopSm90TmaGmmaWarpSpecializedILi2ENS5_IJNS4_1CILi1EEESB_SB_EEENS1_35KernelTmaWarpSpecializedCooperativeEEENS5_IJNSA_ILi384EEENSA_ILi256EEENSA_ILi64EEEEEENS_6half_tENS5_IJlSB_lEEESJ_SK_NS4_8TiledMMAINS4_8MMA_AtomIJNS4_4SM904GMMA26MMA_64x256x16_F32F16F16_SSILNSO_5MajorE0ELSQ_0ELNSO_7ScaleInE1ELSR_1EEEEEENS4_6LayoutINS5_IJNSA_ILi2EEESB_SB_EEENS5_IJSB_NSA_ILi0EEESX_EEEEENS5_IJNS4_10UnderscoreES10_S10_EEEEENS4_13SM90_TMA_LOADENS4_14ComposedLayoutINS4_7SwizzleILi3ELi4ELi3EEENS4_18smem_ptr_flag_bitsILi16EEENSU_INS5_IJNSA_ILi8EEESH_EEENS5_IJSH_SB_EEEEEEEvNS4_8identityES13_S1D_vS1E_EENS_8epilogue10collective6detail29Sm90TmaWarpSpecializedAdapterINS1H_15DefaultEpilogueISJ_SK_SK_NS1G_6thread17LinearCombinationISJ_Li1EffLNS1L_9ScaleType4KindE0ELNS_15FloatRoundStyleE2ESJ_EENS1_15EpilogueDefaultEEEEEvvEEEEvNT_6ParamsE)
        /*0020*/ 	.word	0x00001158
.L_19:


//--------------------- .nv.compat                --------------------------
	.section	.nv.compat,"",@"SHT_CUDA_COMPAT_INFO"
	.align	4
        /*0000*/ 	.byte	0x02, 0x09, 0x01, 0x00, 0x02, 0x02, 0x04, 0x00, 0x02, 0x05, 0x05, 0x00, 0x03, 0x07, 0x01, 0x01
        /*0010*/ 	.byte	0x02, 0x03, 0x01, 0x00, 0x02, 0x06, 0x01, 0x00, 0x04, 0x0b, 0x08, 0x00, 0x00, 0x00, 0x00, 0x00
        /*0020*/ 	.byte	0x00, 0x00, 0x00, 0x00


//--------------------- .nv.info._ZN7cutlass13device_kernelINS_4gemm6kernel13GemmUniversalIN4cute5tupleIJiiiiEEENS1_10collective13CollectiveMmaINS1_34MainloopSm90TmaGmmaWarpSpecializedILi2ENS5_IJNS4_1CILi1EEESB_SB_EEENS1_35KernelTmaWarpSpecializedCooperativeEEENS5_IJNSA_ILi384EEENSA_ILi256EEENSA_ILi64EEEEEENS_6half_tENS5_IJlSB_lEEESJ_SK_NS4_8TiledMMAINS4_8MMA_AtomIJNS4_4SM904GMMA26MMA_64x256x16_F32F16F16_SSILNSO_5MajorE0ELSQ_0ELNSO_7ScaleInE1ELSR_1EEEEEENS4_6LayoutINS5_IJNSA_ILi2EEESB_SB_EEENS5_IJSB_NSA_ILi0EEESX_EEEEENS5_IJNS4_10UnderscoreES10_S10_EEEEENS4_13SM90_TMA_LOADENS4_14ComposedLayoutINS4_7SwizzleILi3ELi4ELi3EEENS4_18smem_ptr_flag_bitsILi16EEENSU_INS5_IJNSA_ILi8EEESH_EEENS5_IJSH_SB_EEEEEEEvNS4_8identityES13_S1D_vS1E_EENS_8epilogue10collective6detail29Sm90TmaWarpSpecializedAdapterINS1H_15DefaultEpilogueISJ_SK_SK_NS1G_6thread17LinearCombinationISJ_Li1EffLNS1L_9ScaleType4KindE0ELNS_15FloatRoundStyleE2ESJ_EENS1_15EpilogueDefaultEEEEEvvEEEEvNT_6ParamsE --------------------------
	.section	.nv.info._ZN7cutlass13device_kernelINS_4gemm6kernel13GemmUniversalIN4cute5tupleIJiiiiEEENS1_10collective13CollectiveMmaINS1_34MainloopSm90TmaGmmaWarpSpecializedILi2ENS5_IJNS4_1CILi1EEESB_SB_EEENS1_35KernelTmaWarpSpecializedCooperativeEEENS5_IJNSA_ILi384EEENSA_ILi256EEENSA_ILi64EEEEEENS_6half_tENS5_IJlSB_lEEESJ_SK_NS4_8TiledMMAINS4_8MMA_AtomIJNS4_4SM904GMMA26MMA_64x256x16_F32F16F16_SSILNSO_5MajorE0ELSQ_0ELNSO_7ScaleInE1ELSR_1EEEEEENS4_6LayoutINS5_IJNSA_ILi2EEESB_SB_EEENS5_IJSB_NSA_ILi0EEESX_EEEEENS5_IJNS4_10UnderscoreES10_S10_EEEEENS4_13SM90_TMA_LOADENS4_14ComposedLayoutINS4_7SwizzleILi3ELi4ELi3EEENS4_18smem_ptr_flag_bitsILi16EEENSU_INS5_IJNSA_ILi8EEESH_EEENS5_IJSH_SB_EEEEEEEvNS4_8identityES13_S1D_vS1E_EENS_8epilogue10collective6detail29Sm90TmaWarpSpecializedAdapterINS1H_15DefaultEpilogueISJ_SK_SK_NS1G_6thread17LinearCombinationISJ_Li1EffLNS1L_9ScaleType4KindE0ELNS_15FloatRoundStyleE2ESJ_EENS1_15EpilogueDefaultEEEEEvvEEEEvNT_6ParamsE,"",@"SHT_CUDA_INFO"
	.sectionflags	@""
	.align	4


	//----- nvinfo : EIATTR_CUDA_API_VERSION
	.align		4
        /*0000*/ 	.byte	0x04, 0x37
        /*0002*/ 	.short	(.L_21 - .L_20)
.L_20:
        /*0004*/ 	.word	0x00000082


	//----- nvinfo : EIATTR_KPARAM_INFO
	.align		4
.L_21:
        /*0008*/ 	.byte	0x04, 0x17
        /*000a*/ 	.short	(.L_23 - .L_22)
.L_22:
        /*000c*/ 	.word	0x00000000
        /*0010*/ 	.short	0x0000
        /*0012*/ 	.short	0x0070
        /*0014*/ 	.byte	0x00, 0xf0, 0x01, 0x10


	//----- nvinfo : EIATTR_SPARSE_MMA_MASK
	.align		4
.L_23:
        /*0018*/ 	.byte	0x03, 0x50
        /*001a*/ 	.short	0x0000


	//----- nvinfo : EIATTR_MAXREG_COUNT
	.align		4
        /*001c*/ 	.byte	0x03, 0x1b
        /*001e*/ 	.short	0x00a8


	//----- nvinfo : EIATTR_NUM_BARRIERS
	.align		4
        /*0020*/ 	.byte	0x02, 0x4c
        /*0022*/ 	.byte	0x01
	.zero		1


	//----- nvinfo : EIATTR_EXTERNS
	.align		4
        /*0024*/ 	.byte	0x04, 0x0f
        /*0026*/ 	.short	(.L_25 - .L_24)


	//   ....[0]....
	.align		4
.L_24:
        /*0028*/ 	.word	index@(__assertfail)


	//----- nvinfo : EIATTR_ANNOTATIONS
	.align		4
.L_25:
        /*002c*/ 	.byte	0x04, 0x55
        /*002e*/ 	.short	(.L_27 - .L_26)


	//   ....[0]....
.L_26:
        /*0030*/ 	.word	0x00000001
        /*0034*/ 	.byte	0x50, 0x05, 0x00, 0x00, 0x01, 0x00, 0x00, 0x00, 0x70, 0x05, 0x00, 0x00, 0x01, 0x00, 0x00, 0x00
        /* <DEDUP_REMOVED lines=1931> */
        /*78f4*/ 	.byte	0xe0, 0xb1, 0x02, 0x00, 0x01, 0x00, 0x00, 0x00, 0x00, 0xb2, 0x02, 0x00


	//----- nvinfo : EIATTR_MERCURY_ISA_VERSION
	.align		4
.L_27:
        /*7900*/ 	.byte	0x03, 0x5f
        /*7902*/ 	.short	0x0101


	//----- nvinfo : EIATTR_INT_WARP_WIDE_INSTR_OFFSETS
	.align		4
        /*7904*/ 	.byte	0x04, 0x31
        /*7906*/ 	.short	(.L_29 - .L_28)


	//   ....[0]....
.L_28:
        /*7908*/ 	.word	0x00000420


	//   ....[1]....
        /*790c*/ 	.word	0x00000430


	//   ....[2]....
        /*7910*/ 	.word	0x00000560


	//----- nvinfo : EIATTR_COOP_GROUP_MASK_REGIDS
	.align		4
.L_29:
        /*7914*/ 	.byte	0x04, 0x29
        /*7916*/ 	.short	(.L_31 - .L_30)


	//   ....[0]....
.L_30:
        /*7918*/ 	.word	0xffffffff


	//   ....[1]....
        /*791c*/ 	.word	0xffffffff


	//   ....[2]....
        /*7920*/ 	.word	0xffffffff


	//   ....[3]....
        /*7924*/ 	.word	0xffffffff


	//   ....[4]....
        /*7928*/ 	.word	0xffffffff


	//----- nvinfo : EIATTR_COOP_GROUP_INSTR_OFFSETS
	.align		4
.L_31:
        /*792c*/ 	.byte	0x04, 0x28
        /*792e*/ 	.short	(.L_33 - .L_32)


	//   ....[0]....
.L_32:
        /*7930*/ 	.word	0x00000070


	//   ....[1]....
        /*7934*/ 	.word	0x00000080


	//   ....[2]....
        /*7938*/ 	.word	0x000001a0


	//   ....[3]....
        /*793c*/ 	.word	0x00000370


	//   ....[4]....
        /*7940*/ 	.word	0x00001000


	//----- nvinfo : EIATTR_REG_RECONFIG
	.align		4
.L_33:
        /*7944*/ 	.byte	0x01, 0x54
	.zero		2


	//----- nvinfo : EIATTR_SYSCALL_OFFSETS
	.align		4
        /*7948*/ 	.byte	0x04, 0x46
        /*794a*/ 	.short	(.L_35 - .L_34)


	//   ....[0]....
.L_34:
        /*794c*/ 	.word	0x000011b0


	//----- nvinfo : EIATTR_MBARRIER_INSTR_OFFSETS
	.align		4
.L_35:
        /*7950*/ 	.byte	0x04, 0x39
        /*7952*/ 	.short	(.L_37 - .L_36)


	//   ....[0]....
.L_36:
        /*7954*/ 	.word	0x00000320
        /*7958*/ 	.word	0x000000ff
        /*795c*/ 	.word	0x00000000
        /*7960*/ 	.short	0x0100
        /*7962*/ 	.byte	0x09
	.zero		1


	//   ....[1]....
        /*7964*/ 	.word	0x00000330
        /*7968*/ 	.word	0x000000ff
        /*796c*/ 	.word	0x00000010
        /*7970*/ 	.short	0x0100
        /*7972*/ 	.byte	0x09
	.zero		1


	//   ....[2]....
        /*7974*/ 	.word	0x00000340
        /*7978*/ 	.word	0x000000ff
        /*797c*/ 	.word	0x00000008
        /*7980*/ 	.short	0x0100
        /*7982*/ 	.byte	0x09
	.zero		1


	//   ....[3]....
        /*7984*/ 	.word	0x00000350
        /*7988*/ 	.word	0x000000ff
        /*798c*/ 	.word	0x00000018
        /*7990*/ 	.short	0x0100
        /*7992*/ 	.byte	0x09
	.zero		1


	//   ....[4]....
        /*7994*/ 	.word	0x00000590
        /*7998*/ 	.word	0x000000ff
        /*799c*/ 	.word	0x00000030
        /*79a0*/ 	.short	0x0100
        /*79a2*/ 	.byte	0x06
	.zero		1


	//   ....[5]....
        /*79a4*/ 	.word	0x000005a0
        /*79a8*/ 	.word	0x000000ff
        /*79ac*/ 	.word	0x00000038
        /*79b0*/ 	.short	0x0100
        /*79b2*/ 	.byte	0x06
	.zero		1


	//   ....[6]....
        /*79b4*/ 	.word	0x00001250
        /*79b8*/ 	.word	0x00000003
        /*79bc*/ 	.word	0x00000000
        /*79c0*/ 	.short	0x010a
        /*79c2*/ 	.byte	0x3f
	.zero		1


	//   ....[7]....
        /*79c4*/ 	.word	0x00001290
        /*79c8*/ 	.word	0x00000003
        /*79cc*/ 	.word	0x00000000
        /*79d0*/ 	.short	0x010a
        /*79d2*/ 	.byte	0x3f
	.zero		1


	//   ....[8]....
        /*79d4*/ 	.word	0x00008550
        /*79d8*/ 	.word	0x000000ff
        /*79dc*/ 	.word	0x00000000
        /*79e0*/ 	.short	0x010a
        /*79e2*/ 	.byte	0x08
	.zero		1


	//   ....[9]....
        /*79e4*/ 	.word	0x00008590
        /*79e8*/ 	.word	0x000000ff
        /*79ec*/ 	.word	0x00000000
        /*79f0*/ 	.short	0x010a
        /*79f2*/ 	.byte	0x08
	.zero		1


	//   ....[10]....
        /*79f4*/ 	.word	0x00010f00
        /*79f8*/ 	.word	0x000000ff
        /*79fc*/ 	.word	0x00000000
        /*7a00*/ 	.short	0x0101
        /*7a02*/ 	.byte	0x07
	.zero		1


	//   ....[11]....
        /*7a04*/ 	.word	0x000110f0
        /*7a08*/ 	.word	0x000000ff
        /*7a0c*/ 	.word	0x00000000
        /*7a10*/ 	.short	0x0101
        /*7a12*/ 	.byte	0x04
	.zero		1


	//   ....[12]....
        /*7a14*/ 	.word	0x0002ad90
        /*7a18*/ 	.word	0x0000000e
        /*7a1c*/ 	.word	0x00000010
        /*7a20*/ 	.short	0x010a
        /*7a22*/ 	.byte	0x3f
	.zero		1


	//   ....[13]....
        /*7a24*/ 	.word	0x0002b170
        /*7a28*/ 	.word	0x00000002
        /*7a2c*/ 	.word	0x00000038
        /*7a30*/ 	.short	0x0101
        /*7a32*/ 	.byte	0x3f
	.zero		1


	//   ....[14]....
        /*7a34*/ 	.word	0x0002b8d0
        /*7a38*/ 	.word	0x00000005
        /*7a3c*/ 	.word	0x00000000
        /*7a40*/ 	.short	0x010a
        /*7a42*/ 	.byte	0x3f
	.zero		1


	//   ....[15]....
        /*7a44*/ 	.word	0x0002b960
        /*7a48*/ 	.word	0x00000003
        /*7a4c*/ 	.word	0x00000000
        /*7a50*/ 	.short	0x010a
        /*7a52*/ 	.byte	0x3f
	.zero		1


	//   ....[16]....
        /*7a54*/ 	.word	0x0002b9c0
        /*7a58*/ 	.word	0x00000003
        /*7a5c*/ 	.word	0x00000000
        /*7a60*/ 	.short	0x010a
        /*7a62*/ 	.byte	0x3f
	.zero		1


	//   ....[17]....
        /*7a64*/ 	.word	0x0002ba20
        /*7a68*/ 	.word	0x00000005
        /*7a6c*/ 	.word	0x00000000
        /*7a70*/ 	.short	0x010a
        /*7a72*/ 	.byte	0x3f
	.zero		1


	//   ....[18]....
        /*7a74*/ 	.word	0x0002baf0
        /*7a78*/ 	.word	0x0000000e
        /*7a7c*/ 	.word	0x00000010
        /*7a80*/ 	.short	0x010a
        /*7a82*/ 	.byte	0x3f
	.zero		1


	//   ....[19]....
        /*7a84*/ 	.word	0x0002bbc0
        /*7a88*/ 	.word	0x00000005
        /*7a8c*/ 	.word	0x00000000
        /*7a90*/ 	.short	0x010a
        /*7a92*/ 	.byte	0x3f
	.zero		1


	//----- nvinfo : EIATTR_NUM_MBARRIERS
	.align		4
.L_37:
        /*7a94*/ 	.byte	0x03, 0x38
        /*7a96*/ 	.short	0x0006


	//----- nvinfo : EIATTR_EXIT_INSTR_OFFSETS
	.align		4
        /*7a98*/ 	.byte	0x04, 0x1c
        /*7a9a*/ 	.short	(.L_39 - .L_38)


	//   ....[0]....
.L_38:
        /*7a9c*/ 	.word	0x00000600


	//   ....[1]....
        /*7aa0*/ 	.word	0x00000f20


	//   ....[2]....
        /*7aa4*/ 	.word	0x0002a3b0


	//   ....[3]....
        /*7aa8*/ 	.word	0x0002aa20


	//   ....[4]....
        /*7aac*/ 	.word	0x0002b9b0


	//----- nvinfo : EIATTR_MAX_THREADS
	.align		4
.L_39:
        /*7ab0*/ 	.byte	0x04, 0x05
        /*7ab2*/ 	.short	(.L_41 - .L_40)
.L_40:
        /*7ab4*/ 	.word	0x00000180
        /*7ab8*/ 	.word	0x00000001
        /*7abc*/ 	.word	0x00000001


	//----- nvinfo : EIATTR_CRS_STACK_SIZE
	.align		4
.L_41:
        /*7ac0*/ 	.byte	0x04, 0x1e
        /*7ac2*/ 	.short	(.L_43 - .L_42)
.L_42:
        /*7ac4*/ 	.word	0x00000000


	//----- nvinfo : EIATTR_CBANK_PARAM_SIZE
	.align		4
.L_43:
        /*7ac8*/ 	.byte	0x03, 0x19
        /*7aca*/ 	.short	0x0470


	//----- nvinfo : EIATTR_PARAM_CBANK
	.align		4
        /*7acc*/ 	.byte	0x04, 0x0a
        /*7ace*/ 	.short	(.L_45 - .L_44)
	.align		4
.L_44:
        /*7ad0*/ 	.word	index@(.nv.constant0._ZN7cutlass13device_kernelINS_4gemm6kernel13GemmUniversalIN4cute5tupleIJiiiiEEENS1_10collective13CollectiveMmaINS1_34MainloopSm90TmaGmmaWarpSpecializedILi2ENS5_IJNS4_1CILi1EEESB_SB_EEENS1_35KernelTmaWarpSpecializedCooperativeEEENS5_IJNSA_ILi384EEENSA_ILi256EEENSA_ILi64EEEEEENS_6half_tENS5_IJlSB_lEEESJ_SK_NS4_8TiledMMAINS4_8MMA_AtomIJNS4_4SM904GMMA26MMA_64x256x16_F32F16F16_SSILNSO_5MajorE0ELSQ_0ELNSO_7ScaleInE1ELSR_1EEEEEENS4_6LayoutINS5_IJNSA_ILi2EEESB_SB_EEENS5_IJSB_NSA_ILi0EEESX_EEEEENS5_IJNS4_10UnderscoreES10_S10_EEEEENS4_13SM90_TMA_LOADENS4_14ComposedLayoutINS4_7SwizzleILi3ELi4ELi3EEENS4_18smem_ptr_flag_bitsILi16EEENSU_INS5_IJNSA_ILi8EEESH_EEENS5_IJSH_SB_EEEEEEEvNS4_8identityES13_S1D_vS1E_EENS_8epilogue10collective6detail29Sm90TmaWarpSpecializedAdapterINS1H_15DefaultEpilogueISJ_SK_SK_NS1G_6thread17LinearCombinationISJ_Li1EffLNS1L_9ScaleType4KindE0ELNS_15FloatRoundStyleE2ESJ_EENS1_15EpilogueDefaultEEEEEvvEEEEvNT_6ParamsE)
        /*7ad4*/ 	.short	0x0210
        /*7ad6*/ 	.short	0x0470


	//----- nvinfo : EIATTR_SW_WAR
	.align		4
.L_45:
        /*7ad8*/ 	.byte	0x04, 0x36
        /*7ada*/ 	.short	(.L_47 - .L_46)
.L_46:
        /*7adc*/ 	.word	0x00000008
.L_47:


//--------------------- .nv.callgraph             --------------------------
	.section	.nv.callgraph,"",@"SHT_CUDA_CALLGRAPH"
	.align	4
	.sectionentsize	8
	.align		4
        /*0000*/ 	.word	0x00000000
	.align		4
        /*0004*/ 	.word	0xffffffff
	.align		4
        /*0008*/ 	.word	index@(_ZN7cutlass13device_kernelINS_4gemm6kernel13GemmUniversalIN4cute5tupleIJiiiiEEENS1_10collective13CollectiveMmaINS1_34MainloopSm90TmaGmmaWarpSpecializedILi2ENS5_IJNS4_1CILi1EEESB_SB_EEENS1_35KernelTmaWarpSpecializedCooperativeEEENS5_IJNSA_ILi384EEENSA_ILi256EEENSA_ILi64EEEEEENS_6half_tENS5_IJlSB_lEEESJ_SK_NS4_8TiledMMAINS4_8MMA_AtomIJNS4_4SM904GMMA26MMA_64x256x16_F32F16F16_SSILNSO_5MajorE0ELSQ_0ELNSO_7ScaleInE1ELSR_1EEEEEENS4_6LayoutINS5_IJNSA_ILi2EEESB_SB_EEENS5_IJSB_NSA_ILi0EEESX_EEEEENS5_IJNS4_10UnderscoreES10_S10_EEEEENS4_13SM90_TMA_LOADENS4_14ComposedLayoutINS4_7SwizzleILi3ELi4ELi3EEENS4_18smem_ptr_flag_bitsILi16EEENSU_INS5_IJNSA_ILi8EEESH_EEENS5_IJSH_SB_EEEEEEEvNS4_8identityES13_S1D_vS1E_EENS_8epilogue10collective6detail29Sm90TmaWarpSpecializedAdapterINS1H_15DefaultEpilogueISJ_SK_SK_NS1G_6thread17LinearCombinationISJ_Li1EffLNS1L_9ScaleType4KindE0ELNS_15FloatRoundStyleE2ESJ_EENS1_15EpilogueDefaultEEEEEvvEEEEvNT_6ParamsE)
	.align		4
        /*000c*/ 	.word	index@(__assertfail)
	.align		4
        /*0010*/ 	.word	0x00000000
	.align		4
        /*0014*/ 	.word	0xfffffffe
	.align		4
        /*0018*/ 	.word	0x00000000
	.align		4
        /*001c*/ 	.word	0xfffffffd
	.align		4
        /*0020*/ 	.word	0x00000000
	.align		4
        /*0024*/ 	.word	0xfffffffc


//--------------------- .nv.constant4             --------------------------
	.section	.nv.constant4,"a",@progbits
	.align	8
	.align		8
.nv.constant4:
        /*0000*/ 	.dword	__assertfail
	.align		8
        /*0008*/ 	.dword	__unnamed_1
	.align		8
        /*0010*/ 	.dword	_ZN39_INTERNAL_5cef094d_4_k_cu_0b7461c6_68954cuda3std3__45__cpo5beginE
	.align		8
        /*0018*/ 	.dword	_ZN39_INTERNAL_5cef094d_4_k_cu_0b7461c6_68954cuda3std3__45__cpo3endE
	.align		8
        /*0020*/ 	.dword	_ZN39_INTERNAL_5cef094d_4_k_cu_0b7461c6_68954cuda3std3__45__cpo6cbeginE
	.align		8
        /*0028*/ 	.dword	_ZN39_INTERNAL_5cef094d_4_k_cu_0b7461c6_68954cuda3std3__45__cpo4cendE
	.align		8
        /*0030*/ 	.dword	_ZN39_INTERNAL_5cef094d_4_k_cu_0b7461c6_68954cuda3std3__441_GLOBAL__N__5cef094d_4_k_cu_0b7461c6_68956ignoreE
	.align		8
        /*0038*/ 	.dword	_ZN39_INTERNAL_5cef094d_4_k_cu_0b7461c6_68954cuda3std3__419piecewise_constructE
	.align		8
        /*0040*/ 	.dword	_ZN39_INTERNAL_5cef094d_4_k_cu_0b7461c6_68954cuda3std3__48in_placeE
	.align		8
        /*0048*/ 	.dword	_ZN39_INTERNAL_5cef094d_4_k_cu_0b7461c6_68954cuda3std6ranges3__45__cpo4swapE
	.align		8
        /*0050*/ 	.dword	_ZN39_INTERNAL_5cef094d_4_k_cu_0b7461c6_68954cuda3std6ranges3__45__cpo9iter_moveE
	.align		8
        /*0058*/ 	.dword	_ZN39_INTERNAL_5cef094d_4_k_cu_0b7461c6_68954cute7productE
	.align		8
        /*0060*/ 	.dword	_ZN39_INTERNAL_5cef094d_4_k_cu_0b7461c6_68954cute1_E
	.align		8
        /*0068*/ 	.dword	$str$22
	.align		8
        /*0070*/ 	.dword	$str$23


//--------------------- .text._ZN7cutlass13device_kernelINS_4gemm6kernel13GemmUniversalIN4cute5tupleIJiiiiEEENS1_10collective13CollectiveMmaINS1_34MainloopSm90TmaGmmaWarpSpecializedILi2ENS5_IJNS4_1CILi1EEESB_SB_EEENS1_35KernelTmaWarpSpecializedCooperativeEEENS5_IJNSA_ILi384EEENSA_ILi256EEENSA_ILi64EEEEEENS_6half_tENS5_IJlSB_lEEESJ_SK_NS4_8TiledMMAINS4_8MMA_AtomIJNS4_4SM904GMMA26MMA_64x256x16_F32F16F16_SSILNSO_5MajorE0ELSQ_0ELNSO_7ScaleInE1ELSR_1EEEEEENS4_6LayoutINS5_IJNSA_ILi2EEESB_SB_EEENS5_IJSB_NSA_ILi0EEESX_EEEEENS5_IJNS4_10UnderscoreES10_S10_EEEEENS4_13SM90_TMA_LOADENS4_14ComposedLayoutINS4_7SwizzleILi3ELi4ELi3EEENS4_18smem_ptr_flag_bitsILi16EEENSU_INS5_IJNSA_ILi8EEESH_EEENS5_IJSH_SB_EEEEEEEvNS4_8identityES13_S1D_vS1E_EENS_8epilogue10collective6detail29Sm90TmaWarpSpecializedAdapterINS1H_15DefaultEpilogueISJ_SK_SK_NS1G_6thread17LinearCombinationISJ_Li1EffLNS1L_9ScaleType4KindE0ELNS_15FloatRoundStyleE2ESJ_EENS1_15EpilogueDefaultEEEEEvvEEEEvNT_6ParamsE --------------------------
	.section	.text._ZN7cutlass13device_kernelINS_4gemm6kernel13GemmUniversalIN4cute5tupleIJiiiiEEENS1_10collective13CollectiveMmaINS1_34MainloopSm90TmaGmmaWarpSpecializedILi2ENS5_IJNS4_1CILi1EEESB_SB_EEENS1_35KernelTmaWarpSpecializedCooperativeEEENS5_IJNSA_ILi384EEENSA_ILi256EEENSA_ILi64EEEEEENS_6half_tENS5_IJlSB_lEEESJ_SK_NS4_8TiledMMAINS4_8MMA_AtomIJNS4_4SM904GMMA26MMA_64x256x16_F32F16F16_SSILNSO_5MajorE0ELSQ_0ELNSO_7ScaleInE1ELSR_1EEEEEENS4_6LayoutINS5_IJNSA_ILi2EEESB_SB_EEENS5_IJSB_NSA_ILi0EEESX_EEEEENS5_IJNS4_10UnderscoreES10_S10_EEEEENS4_13SM90_TMA_LOADENS4_14ComposedLayoutINS4_7SwizzleILi3ELi4ELi3EEENS4_18smem_ptr_flag_bitsILi16EEENSU_INS5_IJNSA_ILi8EEESH_EEENS5_IJSH_SB_EEEEEEEvNS4_8identityES13_S1D_vS1E_EENS_8epilogue10collective6detail29Sm90TmaWarpSpecializedAdapterINS1H_15DefaultEpilogueISJ_SK_SK_NS1G_6thread17LinearCombinationISJ_Li1EffLNS1L_9ScaleType4KindE0ELNS_15FloatRoundStyleE2ESJ_EENS1_15EpilogueDefaultEEEEEvvEEEEvNT_6ParamsE,"ax",@progbits
	.align	128
.text._ZN7cutlass13device_kernelINS_4gemm6kernel13GemmUniversalIN4cute5tupleIJiiiiEEENS1_10collective13CollectiveMmaINS1_34MainloopSm90TmaGmmaWarpSpecializedILi2ENS5_IJNS4_1CILi1EEESB_SB_EEENS1_35KernelTmaWarpSpecializedCooperativeEEENS5_IJNSA_ILi384EEENSA_ILi256EEENSA_ILi64EEEEEENS_6half_tENS5_IJlSB_lEEESJ_SK_NS4_8TiledMMAINS4_8MMA_AtomIJNS4_4SM904GMMA26MMA_64x256x16_F32F16F16_SSILNSO_5MajorE0ELSQ_0ELNSO_7ScaleInE1ELSR_1EEEEEENS4_6LayoutINS5_IJNSA_ILi2EEESB_SB_EEENS5_IJSB_NSA_ILi0EEESX_EEEEENS5_IJNS4_10UnderscoreES10_S10_EEEEENS4_13SM90_TMA_LOADENS4_14ComposedLayoutINS4_7SwizzleILi3ELi4ELi3EEENS4_18smem_ptr_flag_bitsILi16EEENSU_INS5_IJNSA_ILi8EEESH_EEENS5_IJSH_SB_EEEEEEEvNS4_8identityES13_S1D_vS1E_EENS_8epilogue10collective6detail29Sm90TmaWarpSpecializedAdapterINS1H_15DefaultEpilogueISJ_SK_SK_NS1G_6thread17LinearCombinationISJ_Li1EffLNS1L_9ScaleType4KindE0ELNS_15FloatRoundStyleE2ESJ_EENS1_15EpilogueDefaultEEEEEvvEEEEvNT_6ParamsE:
        .type           _ZN7cutlass13device_kernelINS_4gemm6kernel13GemmUniversalIN4cute5tupleIJiiiiEEENS1_10collective13CollectiveMmaINS1_34MainloopSm90TmaGmmaWarpSpecializedILi2ENS5_IJNS4_1CILi1EEESB_SB_EEENS1_35KernelTmaWarpSpecializedCooperativeEEENS5_IJNSA_ILi384EEENSA_ILi256EEENSA_ILi64EEEEEENS_6half_tENS5_IJlSB_lEEESJ_SK_NS4_8TiledMMAINS4_8MMA_AtomIJNS4_4SM904GMMA26MMA_64x256x16_F32F16F16_SSILNSO_5MajorE0ELSQ_0ELNSO_7ScaleInE1ELSR_1EEEEEENS4_6LayoutINS5_IJNSA_ILi2EEESB_SB_EEENS5_IJSB_NSA_ILi0EEESX_EEEEENS5_IJNS4_10UnderscoreES10_S10_EEEEENS4_13SM90_TMA_LOADENS4_14ComposedLayoutINS4_7SwizzleILi3ELi4ELi3EEENS4_18smem_ptr_flag_bitsILi16EEENSU_INS5_IJNSA_ILi8EEESH_EEENS5_IJSH_SB_EEEEEEEvNS4_8identityES13_S1D_vS1E_EENS_8epilogue10collective6detail29Sm90TmaWarpSpecializedAdapterINS1H_15DefaultEpilogueISJ_SK_SK_NS1G_6thread17LinearCombinationISJ_Li1EffLNS1L_9ScaleType4KindE0ELNS_15FloatRoundStyleE2ESJ_EENS1_15EpilogueDefaultEEEEEvvEEEEvNT_6ParamsE,@function
        .size           _ZN7cutlass13device_kernelINS_4gemm6kernel13GemmUniversalIN4cute5tupleIJiiiiEEENS1_10collective13CollectiveMmaINS1_34MainloopSm90TmaGmmaWarpSpecializedILi2ENS5_IJNS4_1CILi1EEESB_SB_EEENS1_35KernelTmaWarpSpecializedCooperativeEEENS5_IJNSA_ILi384EEENSA_ILi256EEENSA_ILi64EEEEEENS_6half_tENS5_IJlSB_lEEESJ_SK_NS4_8TiledMMAINS4_8MMA_AtomIJNS4_4SM904GMMA26MMA_64x256x16_F32F16F16_SSILNSO_5MajorE0ELSQ_0ELNSO_7ScaleInE1ELSR_1EEEEEENS4_6LayoutINS5_IJNSA_ILi2EEESB_SB_EEENS5_IJSB_NSA_ILi0EEESX_EEEEENS5_IJNS4_10UnderscoreES10_S10_EEEEENS4_13SM90_TMA_LOADENS4_14ComposedLayoutINS4_7SwizzleILi3ELi4ELi3EEENS4_18smem_ptr_flag_bitsILi16EEENSU_INS5_IJNSA_ILi8EEESH_EEENS5_IJSH_SB_EEEEEEEvNS4_8identityES13_S1D_vS1E_EENS_8epilogue10collective6detail29Sm90TmaWarpSpecializedAdapterINS1H_15DefaultEpilogueISJ_SK_SK_NS1G_6thread17LinearCombinationISJ_Li1EffLNS1L_9ScaleType4KindE0ELNS_15FloatRoundStyleE2ESJ_EENS1_15EpilogueDefaultEEEEEvvEEEEvNT_6ParamsE,(.L_x_330 - _ZN7cutlass13device_kernelINS_4gemm6kernel13GemmUniversalIN4cute5tupleIJiiiiEEENS1_10collective13CollectiveMmaINS1_34MainloopSm90TmaGmmaWarpSpecializedILi2ENS5_IJNS4_1CILi1EEESB_SB_EEENS1_35KernelTmaWarpSpecializedCooperativeEEENS5_IJNSA_ILi384EEENSA_ILi256EEENSA_ILi64EEEEEENS_6half_tENS5_IJlSB_lEEESJ_SK_NS4_8TiledMMAINS4_8MMA_AtomIJNS4_4SM904GMMA26MMA_64x256x16_F32F16F16_SSILNSO_5MajorE0ELSQ_0ELNSO_7ScaleInE1ELSR_1EEEEEENS4_6LayoutINS5_IJNSA_ILi2EEESB_SB_EEENS5_IJSB_NSA_ILi0EEESX_EEEEENS5_IJNS4_10UnderscoreES10_S10_EEEEENS4_13SM90_TMA_LOADENS4_14ComposedLayoutINS4_7SwizzleILi3ELi4ELi3EEENS4_18smem_ptr_flag_bitsILi16EEENSU_INS5_IJNSA_ILi8EEESH_EEENS5_IJSH_SB_EEEEEEEvNS4_8identityES13_S1D_vS1E_EENS_8epilogue10collective6detail29Sm90TmaWarpSpecializedAdapterINS1H_15DefaultEpilogueISJ_SK_SK_NS1G_6thread17LinearCombinationISJ_Li1EffLNS1L_9ScaleType4KindE0ELNS_15FloatRoundStyleE2ESJ_EENS1_15EpilogueDefaultEEEEEvvEEEEvNT_6ParamsE)
        .other          _ZN7cutlass13device_kernelINS_4gemm6kernel13GemmUniversalIN4cute5tupleIJiiiiEEENS1_10collective13CollectiveMmaINS1_34MainloopSm90TmaGmmaWarpSpecializedILi2ENS5_IJNS4_1CILi1EEESB_SB_EEENS1_35KernelTmaWarpSpecializedCooperativeEEENS5_IJNSA_ILi384EEENSA_ILi256EEENSA_ILi64EEEEEENS_6half_tENS5_IJlSB_lEEESJ_SK_NS4_8TiledMMAINS4_8MMA_AtomIJNS4_4SM904GMMA26MMA_64x256x16_F32F16F16_SSILNSO_5MajorE0ELSQ_0ELNSO_7ScaleInE1ELSR_1EEEEEENS4_6LayoutINS5_IJNSA_ILi2EEESB_SB_EEENS5_IJSB_NSA_ILi0EEESX_EEEEENS5_IJNS4_10UnderscoreES10_S10_EEEEENS4_13SM90_TMA_LOADENS4_14ComposedLayoutINS4_7SwizzleILi3ELi4ELi3EEENS4_18smem_ptr_flag_bitsILi16EEENSU_INS5_IJNSA_ILi8EEESH_EEENS5_IJSH_SB_EEEEEEEvNS4_8identityES13_S1D_vS1E_EENS_8epilogue10collective6detail29Sm90TmaWarpSpecializedAdapterINS1H_15DefaultEpilogueISJ_SK_SK_NS1G_6thread17LinearCombinationISJ_Li1EffLNS1L_9ScaleType4KindE0ELNS_15FloatRoundStyleE2ESJ_EENS1_15EpilogueDefaultEEEEEvvEEEEvNT_6ParamsE,@"STO_CUDA_ENTRY STV_DEFAULT"
_ZN7cutlass13device_kernelINS_4gemm6kernel13GemmUniversalIN4cute5tupleIJiiiiEEENS1_10collective13CollectiveMmaINS1_34MainloopSm90TmaGmmaWarpSpecializedILi2ENS5_IJNS4_1CILi1EEESB_SB_EEENS1_35KernelTmaWarpSpecializedCooperativeEEENS5_IJNSA_ILi384EEENSA_ILi256EEENSA_ILi64EEEEEENS_6half_tENS5_IJlSB_lEEESJ_SK_NS4_8TiledMMAINS4_8MMA_AtomIJNS4_4SM904GMMA26MMA_64x256x16_F32F16F16_SSILNSO_5MajorE0ELSQ_0ELNSO_7ScaleInE1ELSR_1EEEEEENS4_6LayoutINS5_IJNSA_ILi2EEESB_SB_EEENS5_IJSB_NSA_ILi0EEESX_EEEEENS5_IJNS4_10UnderscoreES10_S10_EEEEENS4_13SM90_TMA_LOADENS4_14ComposedLayoutINS4_7SwizzleILi3ELi4ELi3EEENS4_18smem_ptr_flag_bitsILi16EEENSU_INS5_IJNSA_ILi8EEESH_EEENS5_IJSH_SB_EEEEEEEvNS4_8identityES13_S1D_vS1E_EENS_8epilogue10collective6detail29Sm90TmaWarpSpecializedAdapterINS1H_15DefaultEpilogueISJ_SK_SK_NS1G_6thread17LinearCombinationISJ_Li1EffLNS1L_9ScaleType4KindE0ELNS_15FloatRoundStyleE2ESJ_EENS1_15EpilogueDefaultEEEEEvvEEEEvNT_6ParamsE:
[----:B------:R-:W0:Y:S02]  /*0000*/  LDC R1, c[0x0][0x28] ;  /* 0x00000a00ff017b82 */ /* 0x000e240000000800 */
[----:B0-----:R-:W-:Y:S01]  /*0010*/  VIADD R1, R1, 0xffffeea8 ;  /* 0xffffeea801017836 */ /* 0x001fe20000000000 */
[----:B------:R-:W0:Y:S01]  /*0020*/  S2R R2, SR_TID.X ;  /* 0x0000000000027919 */ /* 0x000e220000002100 */
[----:B------:R-:W-:Y:S01]  /*0030*/  ELECT P0, URZ, PT ;  /* 0x00000000003f782f */ /* 0x000fe20003800000 */
[----:B------:R-:W-:Y:S01]  /*0040*/  BSSY B0, `(.L_x_0) ;  /* 0x0000015000007945 */ /* 0x000fe20003800000 */
[--C-:B0-----:R-:W-:Y:S02]  /*0050*/  SHF.R.U32.HI R0, RZ, 0x5, R2.reuse ;  /* 0x00000005ff007819 */ /* 0x101fe40000011602 */
[----:B------:R-:W-:-:S03]  /*0060*/  SHF.R.U32.HI R2, RZ, 0x7, R2 ;  /* 0x00000007ff027819 */ /* 0x000fc60000011602 */
[----:B------:R-:W0:Y:S04]  /*0070*/  SHFL.IDX PT, R3, R0, RZ, 0x1f ;  /* 0x00001fff00037589 */ /* 0x000e2800000e0000 */
[----:B------:R-:W1:Y:S01]  /*0080*/  SHFL.IDX PT, R2, R2, RZ, 0x1f ;  /* 0x00001fff02027589 */ /* 0x000e6200000e0000 */
[----:B0-----:R-:W-:Y:S02]  /*0090*/  R2UR UR4, R3 ;  /* 0x00000000030472ca */ /* 0x001fe400000e0000 */
[----:B-1----:R-:W-:-:S11]  /*00a0*/  R2UR UR6, R2 ;  /* 0x00000000020672ca */ /* 0x002fd600000e0000 */
[----:B------:R-:W-:Y:S02]  /*00b0*/  USHF.R.S32.HI UR5, URZ, 0x1f, UR4 ;  /* 0x0000001f3f057899 */ /* 0x000fe40008011404 */
[----:B------:R-:W-:Y:S02]  /*00c0*/  ISETP.NE.OR P0, PT, RZ, UR4, !P0 ;  /* 0x00000004ff007c0c */ /* 0x000fe4000c705670 */
[----:B------:R-:W-:-:S04]  /*00d0*/  ULEA.HI UR5, UR5, UR4, URZ, 0x2 ;  /* 0x0000000405057291 */ /* 0x000fc8000f8f103f */
[----:B------:R-:W-:-:S04]  /*00e0*/  ULOP3.LUT UR5, UR5, 0xfffffffc, URZ, 0xc0, !UPT ;  /* 0xfffffffc05057892 */ /* 0x000fc8000f8ec03f */
[----:B------:R-:W-:-:S03]  /*00f0*/  UIADD3 UR8, UR4, -UR5, URZ ;  /* 0x8000000504087290 */ /* 0x000fc6000fffe03f */
[----:B------:R-:W-:Y:S09]  /*0100*/  @P0 BRA `(.L_x_1) ;  /* 0x0000000000200947 */ /* 0x000ff20003800000 */
[----:B------:R-:W-:Y:S02]  /*0110*/  ULDC.64 UR4, c[0x0][0x198] ;  /* 0x0000660000047ab9 */ /* 0x000fe40000000a00 */
[----:B------:R-:W-:Y:S02]  /*0120*/  UIADD3 UR10, UP0, UR4, 0xf0, URZ ;  /* 0x000000f0040a7890 */ /* 0x000fe4000ff1e03f */
[----:B------:R-:W-:Y:S02]  /*0130*/  UIADD3 UR4, UP1, UR4, 0x1f0, URZ ;  /* 0x000001f004047890 */ /* 0x000fe4000ff3e03f */
[----:B------:R-:W-:Y:S02]  /*0140*/  UIADD3.X UR11, URZ, UR5, URZ, UP0, !UPT ;  /* 0x000000053f0b7290 */ /* 0x000fe400087fe43f */
[----:B------:R-:W-:-:S07]  /*0150*/  UIADD3.X UR5, URZ, UR5, URZ, UP1, !UPT ;  /* 0x000000053f057290 */ /* 0x000fce0008ffe43f */
[----:B------:R0:W-:Y:S02]  /*0160*/  UTMACCTL.PF [UR10] ;  /* 0x000000000a0079b9 */ /* 0x0001e40008040000 */
[----:B------:R0:W-:Y:S02]  /*0170*/  UTMACCTL.PF [UR4] ;  /* 0x00000000040079b9 */ /* 0x0001e40008040000 */
[----:B0-----:R-:W-:Y:S01]  /*0180*/  NOP ;  /* 0x0000000000007918 */ /* 0x001fe20000000000 */
.L_x_1:
[----:B------:R-:W-:Y:S05]  /*0190*/  BSYNC B0 ;  /* 0x0000000000007941 */ /* 0x000fea0003800000 */
.L_x_0:
[----:B------:R-:W0:Y:S01]  /*01a0*/  SHFL.IDX PT, R2, R0, RZ, 0x1f ;  /* 0x00001fff00027589 */ /* 0x000e2200000e0000 */
[----:B------:R-:W-:Y:S01]  /*01b0*/  UISETP.NE.AND UP0, UPT, UR8, 0x3, UPT ;  /* 0x000000030800788c */ /* 0x000fe2000bf05270 */
[----:B------:R-:W-:Y:S01]  /*01c0*/  ISETP.NE.AND P1, PT, RZ, UR6, PT ;  /* 0x00000006ff007c0c */ /* 0x000fe2000bf25270 */
[----:B------:R-:W-:Y:S02]  /*01d0*/  UIADD3 UR10, UR6, -0x1, URZ ;  /* 0xffffffff060a7890 */ /* 0x000fe4000fffe03f */
[----:B------:R-:W-:Y:S02]  /*01e0*/  UISETP.EQ.OR UP0, UPT, UR8, URZ, !UP0 ;  /* 0x0000003f0800728c */ /* 0x000fe4000c702670 */
[----:B------:R-:W-:Y:S02]  /*01f0*/  UISETP.GE.U32.AND UP1, UPT, UR10, 0x2, UPT ;  /* 0x000000020a00788c */ /* 0x000fe4000bf26070 */
[----:B------:R-:W-:-:S04]  /*0200*/  UISETP.EQ.AND UP0, UPT, UR6, URZ, UP0 ;  /* 0x0000003f0600728c */ /* 0x000fc80008702270 */
[----:B------:R-:W-:-:S04]  /*0210*/  USEL UR40, URZ, 0x1, !UP0 ;  /* 0x000000013f287887 */ /* 0x000fc8000c000000 */
[----:B------:R-:W-:Y:S01]  /*0220*/  USEL UR40, UR40, 0x2, UP1 ;  /* 0x0000000228287887 */ /* 0x000fe20008800000 */
[----:B0-----:R-:W-:-:S13]  /*0230*/  ISETP.NE.AND P0, PT, R2, RZ, PT ;  /* 0x000000ff0200720c */ /* 0x001fda0003f05270 */
[----:B------:R-:W-:Y:S05]  /*0240*/  @P0 BRA `(.L_x_2) ;  /* 0x0000000000480947 */ /* 0x000fea0003800000 */
[----:B------:R-:W0:Y:S01]  /*0250*/  S2UR UR9, SR_CgaCtaId ;  /* 0x00000000000979c3 */ /* 0x000e220000008800 */
[----:B------:R-:W-:Y:S01]  /*0260*/  UMOV UR4, 0x400 ;  /* 0x0000040000047882 */ /* 0x000fe20000000000 */
[----:B------:R-:W-:Y:S01]  /*0270*/  UMOV UR5, 0x1 ;  /* 0x0000000100057882 */ /* 0x000fe20000000000 */
[----:B------:R-:W-:Y:S01]  /*0280*/  UMOV UR6, 0x100 ;  /* 0x0000010000067882 */ /* 0x000fe20000000000 */
[----:B------:R-:W-:Y:S01]  /*0290*/  ELECT P0, URZ, PT ;  /* 0x00000000003f782f */ /* 0x000fe20003800000 */
[----:B------:R-:W-:-:S04]  /*02a0*/  UIADD3 UR6, -UR6, 0x100000, URZ ;  /* 0x0010000006067890 */ /* 0x000fc8000fffe13f */
[----:B------:R-:W-:Y:S02]  /*02b0*/  USHF.L.U32 UR7, UR6, 0xb, URZ ;  /* 0x0000000b06077899 */ /* 0x000fe4000800063f */
[----:B------:R-:W-:Y:S02]  /*02c0*/  USHF.L.U32 UR6, UR6, 0x1, URZ ;  /* 0x0000000106067899 */ /* 0x000fe4000800063f */
[----:B0-----:R-:W-:Y:S02]  /*02d0*/  ULEA UR9, UR9, UR4, 0x18 ;  /* 0x0000000409097291 */ /* 0x001fe4000f8ec03f */
[----:B------:R-:W-:-:S04]  /*02e0*/  UIADD3 UR4, -UR5, 0x100000, URZ ;  /* 0x0010000005047890 */ /* 0x000fc8000fffe13f */
[----:B------:R-:W-:Y:S02]  /*02f0*/  USHF.L.U32 UR5, UR4, 0xb, URZ ;  /* 0x0000000b04057899 */ /* 0x000fe4000800063f */
[----:B------:R-:W-:Y:S01]  /*0300*/  USHF.L.U32 UR4, UR4, 0x1, URZ ;  /* 0x0000000104047899 */ /* 0x000fe2000800063f */
[----:B------:R-:W0:Y:S11]  /*0310*/  FENCE.VIEW.ASYNC.S ;  /* 0x00000000000073c6 */ /* 0x000e360000000000 */
[----:B0-----:R0:W1:Y:S01]  /*0320*/  SYNCS.EXCH.64 URZ, [UR9], UR4 ;  /* 0x00000004093f75b2 */ /* 0x0010620008000100 */
[----:B------:R0:W2:Y:S01]  /*0330*/  SYNCS.EXCH.64 URZ, [UR9+0x10], UR6 ;  /* 0x00001006093f75b2 */ /* 0x0000a20008000100 */
[----:B------:R0:W3:Y:S01]  /*0340*/  SYNCS.EXCH.64 URZ, [UR9+0x8], UR4 ;  /* 0x00000804093f75b2 */ /* 0x0000e20008000100 */
[----:B------:R0:W4:Y:S01]  /*0350*/  SYNCS.EXCH.64 URZ, [UR9+0x18], UR6 ;  /* 0x00001806093f75b2 */ /* 0x0001220008000100 */
[----:B------:R-:W-:Y:S01]  /*0360*/  NOP ;  /* 0x0000000000007918 */ /* 0x000fe20000000000 */
.L_x_2:
[----:B------:R-:W5:Y:S01]  /*0370*/  SHFL.IDX PT, R0, R0, RZ, 0x1f ;  /* 0x00001fff00007589 */ /* 0x000f6200000e0000 */
[----:B------:R-:W1:Y:S01]  /*0380*/  LDC R2, c[0x0][0x65c] ;  /* 0x00019700ff027b82 */ /* 0x000e620000000800 */
[----:B------:R-:W-:Y:S01]  /*0390*/  ELECT P0, URZ, PT ;  /* 0x00000000003f782f */ /* 0x000fe20003800000 */
[----:B------:R-:W-:Y:S01]  /*03a0*/  IMAD.MOV.U32 R5, RZ, RZ, RZ ;  /* 0x000000ffff057224 */ /* 0x000fe200078e00ff */
[----:B------:R-:W2:Y:S01]  /*03b0*/  S2R R4, SR_CTAID.X ;  /* 0x0000000000047919 */ /* 0x000ea20000002500 */
[----:B0-----:R-:W-:Y:S01]  /*03c0*/  UMOV UR4, 0x20 ;  /* 0x0000002000047882 */ /* 0x001fe20000000000 */
[----:B------:R-:W-:Y:S01]  /*03d0*/  NOP ;  /* 0x0000000000007918 */ /* 0x000fe20000000000 */
[----:B------:R-:W-:Y:S01]  /*03e0*/  NOP ;  /* 0x0000000000007918 */ /* 0x000fe20000000000 */
[----:B-----5:R-:W-:Y:S02]  /*03f0*/  ISETP.NE.OR P0, PT, R0, RZ, !P0 ;  /* 0x000000ff0000720c */ /* 0x020fe40004705670 */
[----:B-1----:R-:W-:Y:S01]  /*0400*/  ISETP.NE.AND P2, PT, R2, 0x1, PT ;  /* 0x000000010200780c */ /* 0x002fe20003f45270 */
[----:B------:R-:W0:Y:S10]  /*0410*/  S2R R0, SR_CTAID.Y ;  /* 0x0000000000007919 */ /* 0x000e340000002600 */
[----:B------:R-:W-:Y:S01]  /*0420*/  VOTEU.ALL UP0, P0 ;  /* 0x00000000003f7886 */ /* 0x000fe20000000000 */
[----:B------:R-:W-:Y:S01]  /*0430*/  VOTEU.ALL UP1, P0 ;  /* 0x00000000003f7886 */ /* 0x000fe20000020000 */
[----:B------:R-:W2:Y:S01]  /*0440*/  @P2 LDC R7, c[0x0][0x10] ;  /* 0x00000400ff072b82 */ /* 0x000ea20000000800 */
[----:B------:R-:W-:-:S02]  /*0450*/  @P2 IMAD.MOV.U32 R3, RZ, RZ, RZ ;  /* 0x000000ffff032224 */ /* 0x000fc400078e00ff */
[----:B------:R-:W-:Y:S01]  /*0460*/  @P2 IMAD.MOV.U32 R11, RZ, RZ, RZ ;  /* 0x000000ffff0b2224 */ /* 0x000fe200078e00ff */
[----:B------:R-:W-:Y:S01]  /*0470*/  @!UP0 UMOV UR6, 0x400 ;  /* 0x0000040000068882 */ /* 0x000fe20000000000 */
[----:B------:R-:W-:-:S04]  /*0480*/  @!UP0 UIADD3 UR4, -UR4, 0x100000, URZ ;  /* 0x0010000004048890 */ /* 0x000fc8000fffe13f */
[----:B------:R-:W-:Y:S02]  /*0490*/  @!UP0 USHF.L.U32 UR5, UR4, 0xb, URZ ;  /* 0x0000000b04058899 */ /* 0x000fe4000800063f */
[----:B------:R-:W-:Y:S01]  /*04a0*/  @!UP0 USHF.L.U32 UR4, UR4, 0x1, URZ ;  /* 0x0000000104048899 */ /* 0x000fe2000800063f */
[----:B------:R-:W1:Y:S08]  /*04b0*/  @!P2 LDC R9, c[0x0][0xc] ;  /* 0x00000300ff09ab82 */ /* 0x000e700000000800 */
[----:B------:R-:W5:Y:S01]  /*04c0*/  @!UP0 S2UR UR7, SR_CgaCtaId ;  /* 0x00000000000789c3 */ /* 0x000f620000008800 */
[----:B0-----:R-:W-:-:S04]  /*04d0*/  @P2 IMAD.MOV.U32 R2, RZ, RZ, R0 ;  /* 0x000000ffff022224 */ /* 0x001fc800078e0000 */
[----:B--2---:R-:W-:-:S04]  /*04e0*/  @P2 IMAD.WIDE.U32 R6, R4, R7, R2 ;  /* 0x0000000704062225 */ /* 0x004fc800078e0002 */
[----:B------:R-:W-:Y:S02]  /*04f0*/  @P2 IMAD.MOV.U32 R16, RZ, RZ, R6 ;  /* 0x000000ffff102224 */ /* 0x000fe400078e0006 */
[----:B------:R-:W-:Y:S02]  /*0500*/  @P2 IMAD.IADD R17, R7, 0x1, R11 ;  /* 0x0000000107112824 */ /* 0x000fe400078e020b */
[----:B-1----:R-:W-:-:S04]  /*0510*/  @!P2 IMAD.WIDE.U32 R2, R9, R0, R4 ;  /* 0x000000000902a225 */ /* 0x002fc800078e0004 */
[----:B------:R-:W-:Y:S02]  /*0520*/  @!P2 IMAD.MOV.U32 R16, RZ, RZ, R2 ;  /* 0x000000ffff10a224 */ /* 0x000fe400078e0002 */
[----:B------:R-:W-:Y:S01]  /*0530*/  @!P2 IMAD.MOV.U32 R17, RZ, RZ, R3 ;  /* 0x000000ffff11a224 */ /* 0x000fe200078e0003 */
[----:B-----5:R-:W-:Y:S02]  /*0540*/  @!UP0 ULEA UR6, UR7, UR6, 0x18 ;  /* 0x0000000607068291 */ /* 0x020fe4000f8ec03f */
[----:B------:R0:W-:Y:S01]  /*0550*/  STL [R1+0x404], R16 ;  /* 0x0004041001007387 */ /* 0x0001e20000100800 */
[----:B------:R-:W-:-:S03]  /*0560*/  VOTEU.ALL UP0, P0 ;  /* 0x00000000003f7886 */ /* 0x000fc60000000000 */
[----:B------:R0:W-:Y:S04]  /*0570*/  STL [R1+0x400], R17 ;  /* 0x0004001101007387 */ /* 0x0001e80000100800 */
[----:B------:R-:W1:Y:S02]  /*0580*/  FENCE.VIEW.ASYNC.S ;  /* 0x00000000000073c6 */ /* 0x000e640000000000 */
[----:B-1----:R0:W3:Y:S01]  /*0590*/  @!UP0 SYNCS.EXCH.64 URZ, [UR6+0x30], UR4 ;  /* 0x00003004063f85b2 */ /* 0x0020e20008000100 */
[----:B------:R0:W3:Y:S01]  /*05a0*/  @!UP1 SYNCS.EXCH.64 URZ, [UR6+0x38], UR4 ;  /* 0x00003804063f95b2 */ /* 0x0000e20008000100 */
[----:B------:R-:W-:Y:S01]  /*05b0*/  NOP ;  /* 0x0000000000007918 */ /* 0x000fe20000000000 */
[----:B---34-:R-:W-:Y:S06]  /*05c0*/  BAR.SYNC.DEFER_BLOCKING 0x0 ;  /* 0x0000000000007b1d */ /* 0x018fec0000010000 */
[----:B0-----:R-:W-:Y:S05]  /*05d0*/  @!P1 BRA `(.L_x_3) ;  /* 0x0000029c00789947 */ /* 0x001fea0003800000 */
[----:B------:R-:W-:-:S06]  /*05e0*/  UISETP.GT.U32.AND UP0, UPT, UR10, 0x1, UPT ;  /* 0x000000010a00788c */ /* 0x000fcc000bf04070 */
[----:B------:R-:W-:-:S13]  /*05f0*/  PLOP3.LUT P0, PT, PT, PT, UP0, 0x80, 0x0 ;  /* 0x000000000000781c */ /* 0x000fda0003f0f008 */
[----:B------:R-:W-:Y:S05]  /*0600*/  @P0 EXIT ;  /* 0x000000000000094d */ /* 0x000fea0003800000 */
[----:B------:R-:W-:Y:S01]  /*0610*/  ULDC.64 UR4, c[0x0][0x650] ;  /* 0x0001940000047ab9 */ /* 0x000fe20000000a00 */
[----:B------:R-:W-:Y:S01]  /*0620*/  UMOV UR41, 0xffffffff ;  /* 0xffffffff00297882 */ /* 0x000fe20000000000 */
[----:B------:R-:W-:Y:S01]  /*0630*/  ISETP.GE.U32.AND P0, PT, R16, UR4, PT ;  /* 0x0000000410007c0c */ /* 0x000fe2000bf06070 */
[----:B------:R-:W-:Y:S01]  /*0640*/  UMOV UR42, 0xffffffff ;  /* 0xffffffff002a7882 */ /* 0x000fe20000000000 */
[----:B------:R-:W-:Y:S01]  /*0650*/  UMOV UR43, 0xffffffff ;  /* 0xffffffff002b7882 */ /* 0x000fe20000000000 */
[----:B------:R-:W-:Y:S02]  /*0660*/  PRMT R6, RZ, 0x7610, R6 ;  /* 0x00007610ff067816 */ /* 0x000fe40000000006 */
[----:B------:R-:W-:-:S13]  /*0670*/  ISETP.GE.U32.AND.EX P0, PT, R17, UR5, PT, P0 ;  /* 0x0000000511007c0c */ /* 0x000fda000bf06100 */
[----:B------:R-:W-:Y:S05]  /*0680*/  @P0 BRA `(.L_x_4) ;  /* 0x00000004006c0947 */ /* 0x000fea0003800000 */
[----:B------:R-:W0:Y:S01]  /*0690*/  LDC.64 R12, c[0x0][0x628] ;  /* 0x00018a00ff0c7b82 */ /* 0x000e220000000a00 */
[----:B------:R-:W-:Y:S02]  /*06a0*/  IMAD.MOV.U32 R2, RZ, RZ, R16 ;  /* 0x000000ffff027224 */ /* 0x000fe400078e0010 */
[----:B------:R-:W-:-:S05]  /*06b0*/  IMAD.MOV.U32 R3, RZ, RZ, R17 ;  /* 0x000000ffff037224 */ /* 0x000fca00078e0011 */
[----:B------:R-:W1:Y:S08]  /*06c0*/  LDC R10, c[0x0][0x630] ;  /* 0x00018c00ff0a7b82 */ /* 0x000e700000000800 */
[----:B------:R-:W2:Y:S01]  /*06d0*/  LDC.64 R14, c[0x0][0x620] ;  /* 0x00018800ff0e7b82 */ /* 0x000ea20000000a00 */
[----:B0-----:R-:W-:-:S04]  /*06e0*/  ISETP.NE.U32.AND P0, PT, R12, RZ, PT ;  /* 0x000000ff0c00720c */ /* 0x001fc80003f05070 */
[----:B------:R-:W-:-:S13]  /*06f0*/  ISETP.NE.AND.EX P0, PT, R13, RZ, PT, P0 ;  /* 0x000000ff0d00720c */ /* 0x000fda0003f05300 */
[----:B-12---:R-:W-:Y:S05]  /*0700*/  @!P0 BRA `(.L_x_5) ;  /* 0x0000000000288947 */ /* 0x006fea0003800000 */
[----:B------:R-:W0:Y:S02]  /*0710*/  LDC R9, c[0x0][0x634] ;  /* 0x00018d00ff097b82 */ /* 0x000e240000000800 */
[----:B0-----:R-:W-:-:S05]  /*0720*/  IADD3 R9, P0, R16, R9, RZ ;  /* 0x0000000910097210 */ /* 0x001fca0007f1e0ff */
[----:B------:R-:W-:-:S04]  /*0730*/  IMAD.X R11, RZ, RZ, R17, P0 ;  /* 0x000000ffff0b7224 */ /* 0x000fc800000e0611 */
[----:B------:R-:W-:-:S04]  /*0740*/  IMAD.WIDE.U32 R2, R11, R12, RZ ;  /* 0x0000000c0b027225 */ /* 0x000fc800078e00ff */
[----:B------:R-:W-:-:S04]  /*0750*/  IMAD.WIDE.U32 R6, P0, R9, R13, R2 ;  /* 0x0000000d09067225 */ /* 0x000fc80007800002 */
[----:B------:R-:W-:-:S04]  /*0760*/  IMAD.WIDE.U32 R2, R9, R12, RZ ;  /* 0x0000000c09027225 */ /* 0x000fc800078e00ff */
[----:B------:R-:W-:Y:S01]  /*0770*/  IMAD.X R9, RZ, RZ, RZ, P0 ;  /* 0x000000ffff097224 */ /* 0x000fe200000e06ff */
[----:B------:R-:W-:Y:S01]  /*0780*/  IADD3 RZ, P0, R3, R6, RZ ;  /* 0x0000000603ff7210 */ /* 0x000fe20007f1e0ff */
[----:B------:R-:W-:-:S04]  /*0790*/  IMAD.MOV.U32 R8, RZ, RZ, R7 ;  /* 0x000000ffff087224 */ /* 0x000fc800078e0007 */
[----:B------:R-:W-:-:S08]  /*07a0*/  IMAD.WIDE.U32.X R2, R11, R13, R8, P0 ;  /* 0x0000000d0b027225 */ /* 0x000fd000000e0408 */
.L_x_5:
[-CC-:B------:R-:W-:Y:S01]  /*07b0*/  SHF.R.U64 R22, R2, R10.reuse, R3.reuse ;  /* 0x0000000a02167219 */ /* 0x180fe20000001203 */
[----:B------:R-:W0:Y:S01]  /*07c0*/  LDC.64 R18, c[0x0][0x640] ;  /* 0x00019000ff127b82 */ /* 0x000e220000000a00 */
[----:B------:R-:W-:Y:S01]  /*07d0*/  SHF.R.U32.HI R2, RZ, R10, R3 ;  /* 0x0000000aff027219 */ /* 0x000fe20000011603 */
[----:B------:R-:W-:Y:S01]  /*07e0*/  ULDC UR4, c[0x0][0x150] ;  /* 0x0000540000047ab9 */ /* 0x000fe20000000800 */
[----:B------:R-:W-:Y:S01]  /*07f0*/  IADD3 R9, P0, RZ, -R22, RZ ;  /* 0x80000016ff097210 */ /* 0x000fe20007f1e0ff */
[----:B------:R-:W-:Y:S01]  /*0800*/  IMAD.MOV.U32 R3, RZ, RZ, R17 ;  /* 0x000000ffff037224 */ /* 0x000fe200078e0011 */
[----:B------:R-:W-:-:S03]  /*0810*/  I2FP.F32.U32 R5, R4 ;  /* 0x0000000400057245 */ /* 0x000fc60000201000 */
[----:B------:R-:W1:Y:S01]  /*0820*/  LDC R8, c[0x0][0x618] ;  /* 0x00018600ff087b82 */ /* 0x000e620000000800 */
[----:B------:R-:W-:Y:S02]  /*0830*/  IMAD.X R11, RZ, RZ, ~R2, P0 ;  /* 0x000000ffff0b7224 */ /* 0x000fe400000e0e02 */
[----:B------:R-:W-:Y:S01]  /*0840*/  FMUL R5, R5, UR4 ;  /* 0x0000000405057c20 */ /* 0x000fe20008400000 */
[----:B------:R-:W-:Y:S01]  /*0850*/  IMAD.MOV.U32 R2, RZ, RZ, R16 ;  /* 0x000000ffff027224 */ /* 0x000fe200078e0010 */
[----:B------:R-:W-:Y:S01]  /*0860*/  ULDC UR4, c[0x0][0x154] ;  /* 0x0000550000047ab9 */ /* 0x000fe20000000800 */
[-C--:B------:R-:W-:Y:S02]  /*0870*/  IMAD R6, R11, R14.reuse, RZ ;  /* 0x0000000e0b067224 */ /* 0x080fe400078e02ff */
[C---:B------:R-:W-:Y:S01]  /*0880*/  IMAD.WIDE.U32 R2, R9.reuse, R14, R2 ;  /* 0x0000000e09027225 */ /* 0x040fe200078e0002 */
[----:B------:R-:W2:Y:S01]  /*0890*/  LDC R7, c[0x0][0x144] ;  /* 0x00005100ff077b82 */ /* 0x000ea20000000800 */
[----:B------:R-:W3:Y:S02]  /*08a0*/  F2I.U32.TRUNC.NTZ R5, R5 ;  /* 0x0000000500057305 */ /* 0x000ee4000020f000 */
[----:B------:R-:W-:-:S04]  /*08b0*/  IMAD R9, R9, R15, R6 ;  /* 0x0000000f09097224 */ /* 0x000fc800078e0206 */
[----:B------:R-:W-:Y:S01]  /*08c0*/  IMAD.IADD R3, R3, 0x1, R9 ;  /* 0x0000000103037824 */ /* 0x000fe200078e0209 */
[----:B------:R-:W4:Y:S01]  /*08d0*/  LDC R10, c[0x0][0x608] ;  /* 0x00018200ff0a7b82 */ /* 0x000f220000000800 */
[----:B0-----:R-:W-:-:S04]  /*08e0*/  ISETP.NE.U32.AND P0, PT, R18, RZ, PT ;  /* 0x000000ff1200720c */ /* 0x001fc80003f05070 */
[----:B------:R-:W-:-:S03]  /*08f0*/  ISETP.NE.AND.EX P0, PT, R19, RZ, PT, P0 ;  /* 0x000000ff1300720c */ /* 0x000fc60003f05300 */
[----:B------:R-:W0:Y:S01]  /*0900*/  LDC R15, c[0x0][0x658] ;  /* 0x00019600ff0f7b82 */ /* 0x000e220000000800 */
[----:B-1----:R-:W-:Y:S01]  /*0910*/  SHF.R.U64 R12, R2, R8, R3 ;  /* 0x00000008020c7219 */ /* 0x002fe20000001203 */
[----:B---3--:R-:W-:Y:S01]  /*0920*/  IMAD.MOV R6, RZ, RZ, -R5 ;  /* 0x000000ffff067224 */ /* 0x008fe200078e0a05 */
[----:B------:R-:W-:Y:S02]  /*0930*/  I2FP.F32.U32 R2, R0 ;  /* 0x0000000000027245 */ /* 0x000fe40000201000 */
[----:B------:R-:W-:-:S03]  /*0940*/  SHF.R.U32.HI R5, RZ, R8, R3 ;  /* 0x00000008ff057219 */ /* 0x000fc60000011603 */
[----:B------:R-:W1:Y:S01]  /*0950*/  LDC R13, c[0x0][0x148] ;  /* 0x00005200ff0d7b82 */ /* 0x000e620000000800 */
[----:B--2---:R-:W-:Y:S02]  /*0960*/  IMAD R8, R7, R6, R4 ;  /* 0x0000000607087224 */ /* 0x004fe400078e0204 */
[----:B------:R-:W-:Y:S01]  /*0970*/  FMUL R3, R2, UR4 ;  /* 0x0000000402037c20 */ /* 0x000fe20008400000 */
[----:B------:R-:W-:Y:S02]  /*0980*/  IMAD.MOV.U32 R2, RZ, RZ, -0x1 ;  /* 0xffffffffff027424 */ /* 0x000fe400078e00ff */
[----:B------:R-:W-:Y:S01]  /*0990*/  IMAD.MOV.U32 R6, RZ, RZ, 0x1 ;  /* 0x00000001ff067424 */ /* 0x000fe200078e00ff */
[----:B------:R2:W3:Y:S01]  /*09a0*/  F2I.U32.TRUNC.NTZ R11, R3 ;  /* 0x00000003000b7305 */ /* 0x0004e2000020f000 */
[----:B------:R-:W1:Y:S01]  /*09b0*/  LDC R17, c[0x0][0x600] ;  /* 0x00018000ff117b82 */ /* 0x000e620000000800 */
[-CC-:B----4-:R-:W-:Y:S02]  /*09c0*/  SHF.R.U64 R23, R12, R10.reuse, R5.reuse ;  /* 0x0000000a0c177219 */ /* 0x190fe40000001205 */
[----:B------:R-:W-:-:S05]  /*09d0*/  SHF.R.U32.HI R4, RZ, R10, R5 ;  /* 0x0000000aff047219 */ /* 0x000fca0000011605 */
[----:B------:R-:W4:Y:S01]  /*09e0*/  LDC R14, c[0x0][0x648] ;  /* 0x00019200ff0e7b82 */ /* 0x000f220000000800 */
[-CC-:B0-----:R-:W-:Y:S02]  /*09f0*/  SHF.R.U64 R20, R23, R15.reuse, R4.reuse ;  /* 0x0000000f17147219 */ /* 0x181fe40000001204 */
[-C--:B------:R-:W-:Y:S02]  /*0a00*/  SHF.L.U32 R2, R2, R15.reuse, RZ ;  /* 0x0000000f02027219 */ /* 0x080fe400000006ff */
[-C--:B------:R-:W-:Y:S02]  /*0a10*/  SHF.R.U32.HI R4, RZ, R15.reuse, R4 ;  /* 0x0000000fff047219 */ /* 0x080fe40000011604 */
[----:B------:R-:W-:Y:S01]  /*0a20*/  LOP3.LUT R10, RZ, R2, RZ, 0x33, !PT ;  /* 0x00000002ff0a7212 */ /* 0x000fe200078e33ff */
[----:B------:R-:W0:Y:S01]  /*0a30*/  LDC R21, c[0x0][0x638] ;  /* 0x00018e00ff157b82 */ /* 0x000e220000000800 */
[----:B------:R-:W-:Y:S01]  /*0a40*/  SHF.L.U32 R9, R6, R15, RZ ;  /* 0x0000000f06097219 */ /* 0x000fe200000006ff */
[----:B------:R-:W-:-:S02]  /*0a50*/  IMAD.MOV.U32 R2, RZ, RZ, R20 ;  /* 0x000000ffff027224 */ /* 0x000fc400078e0014 */
[----:B--2---:R-:W-:-:S04]  /*0a60*/  IMAD.MOV.U32 R3, RZ, RZ, R4 ;  /* 0x000000ffff037224 */ /* 0x004fc800078e0004 */
[----:B------:R-:W2:Y:S01]  /*0a70*/  LDC R16, c[0x0][0x610] ;  /* 0x00018400ff107b82 */ /* 0x000ea20000000800 */
[----:B---3--:R-:W-:Y:S05]  /*0a80*/  @!P0 BRA `(.L_x_6) ;  /* 0x0000000000288947 */ /* 0x008fea0003800000 */
[----:B------:R-:W3:Y:S02]  /*0a90*/  LDC R7, c[0x0][0x64c] ;  /* 0x00019300ff077b82 */ /* 0x000ee40000000800 */
[----:B---3--:R-:W-:-:S05]  /*0aa0*/  IADD3 R7, P0, R20, R7, RZ ;  /* 0x0000000714077210 */ /* 0x008fca0007f1e0ff */
[----:B------:R-:W-:-:S04]  /*0ab0*/  IMAD.X R15, RZ, RZ, R4, P0 ;  /* 0x000000ffff0f7224 */ /* 0x000fc800000e0604 */
[----:B------:R-:W-:-:S04]  /*0ac0*/  IMAD.WIDE.U32 R2, R15, R18, RZ ;  /* 0x000000120f027225 */ /* 0x000fc800078e00ff */
[----:B------:R-:W-:-:S04]  /*0ad0*/  IMAD.WIDE.U32 R4, P0, R7, R19, R2 ;  /* 0x0000001307047225 */ /* 0x000fc80007800002 */
[----:B------:R-:W-:Y:S01]  /*0ae0*/  IMAD.WIDE.U32 R2, R7, R18, RZ ;  /* 0x0000001207027225 */ /* 0x000fe200078e00ff */
[----:B------:R-:W-:-:S03]  /*0af0*/  IADD3.X R7, RZ, RZ, RZ, P0, !PT ;  /* 0x000000ffff077210 */ /* 0x000fc600007fe4ff */
[----:B------:R-:W-:Y:S01]  /*0b00*/  IMAD.MOV.U32 R6, RZ, RZ, R5 ;  /* 0x000000ffff067224 */ /* 0x000fe200078e0005 */
[----:B------:R-:W-:-:S05]  /*0b10*/  IADD3 RZ, P0, R3, R4, RZ ;  /* 0x0000000403ff7210 */ /* 0x000fca0007f1e0ff */
[----:B------:R-:W-:-:S08]  /*0b20*/  IMAD.WIDE.U32.X R2, R15, R19, R6, P0 ;  /* 0x000000130f027225 */ /* 0x000fd000000e0406 */
.L_x_6:
[----:B----4-:R-:W-:Y:S01]  /*0b30*/  SHF.R.U64 R2, R2, R14, R3 ;  /* 0x0000000e02027219 */ /* 0x010fe20000001203 */
[----:B-1----:R-:W-:Y:S01]  /*0b40*/  VIADD R3, R17, 0xffffffff ;  /* 0xffffffff11037836 */ /* 0x002fe20000000000 */
[----:B------:R-:W-:Y:S01]  /*0b50*/  LOP3.LUT R10, R23, R10, RZ, 0xc0, !PT ;  /* 0x0000000a170a7212 */ /* 0x000fe200078ec0ff */
[----:B------:R-:W-:Y:S01]  /*0b60*/  IMAD.MOV R11, RZ, RZ, -R11 ;  /* 0x000000ffff0b7224 */ /* 0x000fe200078e0a0b */
[----:B------:R-:W-:Y:S01]  /*0b70*/  R2UR UR43, R22 ;  /* 0x00000000162b72ca */ /* 0x000fe200000e0000 */
[----:B------:R-:W-:Y:S01]  /*0b80*/  IMAD.MOV R4, RZ, RZ, -R2 ;  /* 0x000000ffff047224 */ /* 0x000fe200078e0a02 */
[----:B------:R-:W-:Y:S01]  /*0b90*/  LOP3.LUT R3, R12, R3, RZ, 0xc0, !PT ;  /* 0x000000030c037212 */ /* 0x000fe200078ec0ff */
[----:B------:R-:W-:Y:S02]  /*0ba0*/  @P2 IMAD R8, R13, R11, R0 ;  /* 0x0000000b0d082224 */ /* 0x000fe400078e0200 */
[----:B------:R-:W-:Y:S02]  /*0bb0*/  IMAD R9, R9, R2, R10 ;  /* 0x0000000209097224 */ /* 0x000fe400078e020a */
[----:B0-----:R-:W-:-:S02]  /*0bc0*/  IMAD R0, R4, R21, R20 ;  /* 0x0000001504007224 */ /* 0x001fc400078e0214 */
[----:B--2---:R-:W-:Y:S02]  /*0bd0*/  IMAD R8, R9, R16, R8 ;  /* 0x0000001009087224 */ /* 0x004fe400078e0208 */
[----:B------:R-:W-:Y:S02]  /*0be0*/  IMAD R3, R0, R17, R3 ;  /* 0x0000001100037224 */ /* 0x000fe400078e0203 */
[----:B------:R-:W-:-:S03]  /*0bf0*/  IMAD.MOV.U32 R6, RZ, RZ, 0x1 ;  /* 0x00000001ff067424 */ /* 0x000fc600078e00ff */
[----:B------:R-:W-:Y:S02]  /*0c00*/  SEL R0, R3, R8, !P2 ;  /* 0x0000000803007207 */ /* 0x000fe40005000000 */
[----:B------:R-:W-:Y:S02]  /*0c10*/  SEL R8, R8, R3, !P2 ;  /* 0x0000000308087207 */ /* 0x000fe40005000000 */
[----:B------:R-:W-:Y:S02]  /*0c20*/  R2UR UR42, R0 ;  /* 0x00000000002a72ca */ /* 0x000fe400000e0000 */
[----:B------:R-:W-:-:S15]  /*0c30*/  R2UR UR41, R8 ;  /* 0x00000000082972ca */ /* 0x000fde00000e0000 */
.L_x_4:
[----:B------:R-:W-:-:S08]  /*0c40*/  NOP ;  /* 0x0000000000007918 */ /* 0x000fd00000000000 */
[----:B------:R-:W0:Y:S02]  /*0c50*/  USETMAXREG.TRY_ALLOC.CTAPOOL UP0, 0xf0 ;  /* 0x000000f0000079c8 */ /* 0x000e240008000600 */
[----:B0-----:R-:W-:-:S13]  /*0c60*/  PLOP3.LUT P0, PT, PT, PT, UP0, 0x80, 0x0 ;  /* 0x000000000000781c */ /* 0x001fda0003f0f008 */
[----:B------:R-:W-:Y:S05]  /*0c70*/  @!P0 BRA `(.L_x_4) ;  /* 0xfffffffc00f08947 */ /* 0x000fea000383ffff */
[----:B------:R-:W-:Y:S01]  /*0c80*/  ULDC.64 UR4, c[0x0][0x598] ;  /* 0x0001660000047ab9 */ /* 0x000fe20000000a00 */
[----:B------:R-:W-:Y:S01]  /*0c90*/  ULDC.64 UR36, c[0x0][0x208] ;  /* 0x0000820000247ab9 */ /* 0x000fe20000000a00 */
[----:B------:R-:W-:-:S04]  /*0ca0*/  ISETP.NE.U32.AND P0, PT, RZ, UR4, PT ;  /* 0x00000004ff007c0c */ /* 0x000fc8000bf05070 */
[----:B------:R-:W-:-:S13]  /*0cb0*/  ISETP.NE.AND.EX P0, PT, RZ, UR5, PT, P0 ;  /* 0x00000005ff007c0c */ /* 0x000fda000bf05300 */
[----:B------:R-:W-:Y:S05]  /*0cc0*/  @!P0 BRA `(.L_x_7) ;  /* 0x00000000001c8947 */ /* 0x000fea0003800000 */
[----:B------:R-:W0:Y:S02]  /*0cd0*/  LDC.64 R2, c[0x0][0x598] ;  /* 0x00016600ff027b82 */ /* 0x000e240000000a00 */
[----:B0-----:R-:W2:Y:S02]  /*0ce0*/  LDG.E.64 R2, desc[UR36][R2.64] ;  /* 0x0000002402027981 */ /* 0x001ea4000c1e1b00 */
[----:B--2---:R-:W-:-:S04]  /*0cf0*/  ISETP.NE.U32.AND P0, PT, R2, RZ, PT ;  /* 0x000000ff0200720c */ /* 0x004fc80003f05070 */
[----:B------:R-:W-:-:S13]  /*0d00*/  ISETP.NE.AND.EX P0, PT, R3, RZ, PT, P0 ;  /* 0x000000ff0300720c */ /* 0x000fda0003f05300 */
[----:B------:R-:W-:Y:S05]  /*0d10*/  @!P0 BRA `(.L_x_7) ;  /* 0x0000000000088947 */ /* 0x000fea0003800000 */
[----:B------:R0:W5:Y:S01]  /*0d20*/  LD.E R2, desc[UR36][R2.64] ;  /* 0x0000002402027980 */ /* 0x000162000c101900 */
[----:B------:R-:W-:Y:S05]  /*0d30*/  BRA `(.L_x_8) ;  /* 0x0000000000247947 */ /* 0x000fea0003800000 */
.L_x_7:
[----:B------:R-:W-:Y:S02]  /*0d40*/  ULDC.64 UR4, c[0x0][0x588] ;  /* 0x0001620000047ab9 */ /* 0x000fe40000000a00 */
[----:B------:R-:W-:-:S04]  /*0d50*/  ISETP.NE.U32.AND P0, PT, RZ, UR4, PT ;  /* 0x00000004ff007c0c */ /* 0x000fc8000bf05070 */
[----:B------:R-:W-:-:S13]  /*0d60*/  ISETP.NE.AND.EX P0, PT, RZ, UR5, PT, P0 ;  /* 0x00000005ff007c0c */ /* 0x000fda000bf05300 */
[----:B------:R-:W-:Y:S05]  /*0d70*/  @!P0 BRA `(.L_x_9) ;  /* 0x00000000000c8947 */ /* 0x000fea0003800000 */
[----:B------:R-:W0:Y:S02]  /*0d80*/  LDC.64 R2, c[0x0][0x588] ;  /* 0x00016200ff027b82 */ /* 0x000e240000000a00 */
[----:B0-----:R1:W5:Y:S01]  /*0d90*/  LDG.E R2, desc[UR36][R2.64] ;  /* 0x0000002402027981 */ /* 0x001362000c1e1900 */
[----:B------:R-:W-:Y:S05]  /*0da0*/  BRA `(.L_x_8) ;  /* 0x0000000000087947 */ /* 0x000fea0003800000 */
.L_x_9:
[----:B------:R-:W-:Y:S02]  /*0db0*/  ULDC UR4, c[0x0][0x580] ;  /* 0x0001600000047ab9 */ /* 0x000fe40000000800 */
[----:B------:R-:W-:-:S07]  /*0dc0*/  IMAD.U32 R2, RZ, RZ, UR4 ;  /* 0x00000004ff027e24 */ /* 0x000fce000f8e00ff */
.L_x_8:
[----:B------:R-:W-:Y:S02]  /*0dd0*/  ULDC.64 UR4, c[0x0][0x5a0] ;  /* 0x0001680000047ab9 */ /* 0x000fe40000000a00 */
[----:B------:R-:W-:-:S04]  /*0de0*/  ISETP.NE.U32.AND P0, PT, RZ, UR4, PT ;  /* 0x00000004ff007c0c */ /* 0x000fc8000bf05070 */
[----:B------:R-:W-:-:S13]  /*0df0*/  ISETP.NE.AND.EX P0, PT, RZ, UR5, PT, P0 ;  /* 0x00000005ff007c0c */ /* 0x000fda000bf05300 */
[----:B------:R-:W-:Y:S05]  /*0e00*/  @!P0 BRA `(.L_x_10) ;  /* 0x00000000001c8947 */ /* 0x000fea0003800000 */
[----:B------:R-:W2:Y:S02]  /*0e10*/  LDC.64 R4, c[0x0][0x5a0] ;  /* 0x00016800ff047b82 */ /* 0x000ea40000000a00 */
[----:B--2---:R-:W2:Y:S02]  /*0e20*/  LDG.E.64 R4, desc[UR36][R4.64] ;  /* 0x0000002404047981 */ /* 0x004ea4000c1e1b00 */
[----:B--2---:R-:W-:-:S04]  /*0e30*/  ISETP.NE.U32.AND P0, PT, R4, RZ, PT ;  /* 0x000000ff0400720c */ /* 0x004fc80003f05070 */
[----:B------:R-:W-:-:S13]  /*0e40*/  ISETP.NE.AND.EX P0, PT, R5, RZ, PT, P0 ;  /* 0x000000ff0500720c */ /* 0x000fda0003f05300 */
[----:B------:R-:W-:Y:S05]  /*0e50*/  @!P0 BRA `(.L_x_10) ;  /* 0x0000000000088947 */ /* 0x000fea0003800000 */
[----:B------:R2:W5:Y:S01]  /*0e60*/  LD.E R16, desc[UR36][R4.64] ;  /* 0x0000002404107980 */ /* 0x000562000c101900 */
[----:B------:R-:W-:Y:S05]  /*0e70*/  BRA `(.L_x_11) ;  /* 0x0000000000247947 */ /* 0x000fea0003800000 */
.L_x_10:
[----:B------:R-:W-:Y:S02]  /*0e80*/  ULDC.64 UR4, c[0x0][0x590] ;  /* 0x0001640000047ab9 */ /* 0x000fe40000000a00 */
[----:B------:R-:W-:-:S04]  /*0e90*/  ISETP.NE.U32.AND P0, PT, RZ, UR4, PT ;  /* 0x00000004ff007c0c */ /* 0x000fc8000bf05070 */
[----:B------:R-:W-:-:S13]  /*0ea0*/  ISETP.NE.AND.EX P0, PT, RZ, UR5, PT, P0 ;  /* 0x00000005ff007c0c */ /* 0x000fda000bf05300 */
[----:B------:R-:W-:Y:S05]  /*0eb0*/  @!P0 BRA `(.L_x_12) ;  /* 0x00000000000c8947 */ /* 0x000fea0003800000 */
[----:B------:R-:W2:Y:S02]  /*0ec0*/  LDC.64 R16, c[0x0][0x590] ;  /* 0x00016400ff107b82 */ /* 0x000ea40000000a00 */
[----:B--2---:R3:W5:Y:S01]  /*0ed0*/  LDG.E R16, desc[UR36][R16.64] ;  /* 0x0000002410107981 */ /* 0x004762000c1e1900 */
[----:B------:R-:W-:Y:S05]  /*0ee0*/  BRA `(.L_x_11) ;  /* 0x0000000000087947 */ /* 0x000fea0003800000 */
.L_x_12:
[----:B------:R-:W-:Y:S02]  /*0ef0*/  ULDC UR4, c[0x0][0x584] ;  /* 0x0001610000047ab9 */ /* 0x000fe40000000800 */
[----:B------:R-:W-:-:S07]  /*0f00*/  IMAD.U32 R16, RZ, RZ, UR4 ;  /* 0x00000004ff107e24 */ /* 0x000fce000f8e00ff */
.L_x_11:
[----:B------:R-:W-:-:S13]  /*0f10*/  LOP3.LUT P0, RZ, R6, 0xff, RZ, 0xc0, !PT ;  /* 0x000000ff06ff7812 */ /* 0x000fda000780c0ff */
[----:B------:R-:W-:Y:S05]  /*0f20*/  @!P0 EXIT ;  /* 0x000000000000894d */ /* 0x000fea0003800000 */
[----:B------:R-:W-:Y:S01]  /*0f30*/  ULDC UR4, c[0x0][0x28c] ;  /* 0x0000a30000047ab9 */ /* 0x000fe20000000800 */
[----:B------:R-:W-:Y:S01]  /*0f40*/  UMOV UR38, URZ ;  /* 0x0000003f00267c82 */ /* 0x000fe20008000000 */
[----:B------:R-:W-:Y:S01]  /*0f50*/  UIADD3 UR4, UR4, 0x3f, URZ ;  /* 0x0000003f04047890 */ /* 0x000fe2000fffe03f */
[----:B------:R-:W-:-:S03]  /*0f60*/  UMOV UR39, URZ ;  /* 0x0000003f00277c82 */ /* 0x000fc60008000000 */
[----:B------:R-:W-:-:S04]  /*0f70*/  USHF.R.S32.HI UR5, URZ, 0x1f, UR4 ;  /* 0x0000001f3f057899 */ /* 0x000fc80008011404 */
[----:B------:R-:W-:-:S04]  /*0f80*/  ULEA.HI UR5, UR5, UR4, URZ, 0x6 ;  /* 0x0000000405057291 */ /* 0x000fc8000f8f303f */
[----:B------:R-:W-:-:S12]  /*0f90*/  USHF.R.S32.HI UR44, URZ, 0x6, UR5 ;  /* 0x000000063f2c7899 */ /* 0x000fd80008011405 */
.L_x_298:
[----:B----4-:R-:W4:Y:S01]  /*0fa0*/  S2R R0, SR_TID.X ;  /* 0x0000000000007919 */ /* 0x010f220000002100 */
[----:B------:R-:W0:Y:S01]  /*0fb0*/  S2UR UR6, SR_CgaCtaId ;  /* 0x00000000000679c3 */ /* 0x000e220000008800 */
[----:B------:R-:W-:Y:S02]  /*0fc0*/  UMOV UR45, 0x400 ;  /* 0x00000400002d7882 */ /* 0x000fe40000000000 */
[----:B0-----:R-:W-:Y:S01]  /*0fd0*/  ULEA UR45, UR6, UR45, 0x18 ;  /* 0x0000002d062d7291 */ /* 0x001fe2000f8ec03f */
[----:B----4-:R-:W-:-:S04]  /*0fe0*/  LOP3.LUT R0, R0, 0x80, RZ, 0xc0, !PT ;  /* 0x0000008000007812 */ /* 0x010fc800078ec0ff */
[----:B------:R-:W-:-:S06]  /*0ff0*/  SHF.R.U32.HI R0, RZ, 0x7, R0 ;  /* 0x00000007ff007819 */ /* 0x000fcc0000011600 */
[----:B------:R-:W0:Y:S02]  /*1000*/  SHFL.IDX PT, R0, R0, RZ, 0x1f ;  /* 0x00001fff00007589 */ /* 0x000e2400000e0000 */
[----:B0-----:R-:W-:-:S13]  /*1010*/  R2UR UR4, R0 ;  /* 0x00000000000472ca */ /* 0x001fda00000e0000 */
[----:B------:R-:W-:-:S04]  /*1020*/  ULEA.HI UR5, UR4, UR4, URZ, 0x1 ;  /* 0x0000000404057291 */ /* 0x000fc8000f8f083f */
[----:B------:R-:W-:-:S04]  /*1030*/  ULOP3.LUT UR5, UR5, 0x7fffe, URZ, 0xc0, !UPT ;  /* 0x0007fffe05057892 */ /* 0x000fc8000f8ec03f */
[----:B------:R-:W-:-:S03]  /*1040*/  UIADD3 UR5, UR4, -UR5, URZ ;  /* 0x8000000504057290 */ /* 0x000fc6000fffe03f */
[----:B------:R-:W-:Y:S01]  /*1050*/  ULDC UR4, c[0x0][0x28c] ;  /* 0x0000a30000047ab9 */ /* 0x000fe20000000800 */
[----:B------:R-:W-:Y:S01]  /*1060*/  ULEA UR5, UR5, UR45, 0xd ;  /* 0x0000002d05057291 */ /* 0x000fe2000f8e683f */
[----:B------:R-:W-:-:S03]  /*1070*/  ISETP.LT.AND P0, PT, RZ, UR4, PT ;  /* 0x00000004ff007c0c */ /* 0x000fc6000bf01270 */
[----:B------:R-:W-:-:S04]  /*1080*/  UIADD3 UR5, UR5, 0x100, URZ ;  /* 0x0000010005057890 */ /* 0x000fc8000fffe03f */
[----:B------:R-:W-:-:S04]  /*1090*/  USHF.R.U32.HI UR5, URZ, 0x4, UR5 ;  /* 0x000000043f057899 */ /* 0x000fc80008011605 */
[----:B------:R-:W-:Y:S02]  /*10a0*/  ULOP3.LUT UR46, UR5, 0x3fff, URZ, 0xc0, !UPT ;  /* 0x00003fff052e7892 */ /* 0x000fe4000f8ec03f */
[----:B---3--:R-:W-:Y:S10]  /*10b0*/  @P0 BRA `(.L_x_13) ;  /* 0x0000000000400947 */ /* 0x008ff40003800000 */
[----:B------:R-:W-:Y:S01]  /*10c0*/  MOV R0, 0x0 ;  /* 0x0000000000007802 */ /* 0x000fe20000000f00 */
[----:B------:R-:W-:Y:S01]  /*10d0*/  ULDC.64 UR4, c[0x4][0x68] ;  /* 0x01001a0000047ab9 */ /* 0x000fe20000000a00 */
[----:B------:R-:W-:Y:S01]  /*10e0*/  ULDC.64 UR6, c[0x4][0x8] ;  /* 0x0100020000067ab9 */ /* 0x000fe20000000a00 */
[----:B--2---:R-:W-:Y:S01]  /*10f0*/  IMAD.U32 R4, RZ, RZ, UR4 ;  /* 0x00000004ff047e24 */ /* 0x004fe2000f8e00ff */
[----:B------:R0:W2:Y:S01]  /*1100*/  LDC.64 R14, c[0x4][R0] ;  /* 0x01000000000e7b82 */ /* 0x0000a20000000a00 */
[----:B------:R-:W-:Y:S01]  /*1110*/  IMAD.U32 R5, RZ, RZ, UR5 ;  /* 0x00000005ff057e24 */ /* 0x000fe2000f8e00ff */
[----:B------:R-:W-:Y:S01]  /*1120*/  ULDC.64 UR4, c[0x4][0x70] ;  /* 0x01001c0000047ab9 */ /* 0x000fe20000000a00 */
[----:B------:R-:W-:Y:S02]  /*1130*/  IMAD.U32 R10, RZ, RZ, UR6 ;  /* 0x00000006ff0a7e24 */ /* 0x000fe4000f8e00ff */
[----:B------:R-:W-:Y:S02]  /*1140*/  IMAD.U32 R6, RZ, RZ, UR4 ;  /* 0x00000004ff067e24 */ /* 0x000fe4000f8e00ff */
[----:B------:R-:W-:-:S02]  /*1150*/  IMAD.U32 R7, RZ, RZ, UR5 ;  /* 0x00000005ff077e24 */ /* 0x000fc4000f8e00ff */
[----:B------:R-:W-:Y:S02]  /*1160*/  IMAD.U32 R11, RZ, RZ, UR7 ;  /* 0x00000007ff0b7e24 */ /* 0x000fe4000f8e00ff */
[----:B------:R-:W-:Y:S02]  /*1170*/  IMAD.MOV.U32 R8, RZ, RZ, 0x1e1 ;  /* 0x000001e1ff087424 */ /* 0x000fe400078e00ff */
[----:B------:R-:W-:Y:S02]  /*1180*/  IMAD.MOV.U32 R12, RZ, RZ, 0x1 ;  /* 0x00000001ff0c7424 */ /* 0x000fe400078e00ff */
[----:B0-----:R-:W-:-:S07]  /*1190*/  IMAD.MOV.U32 R13, RZ, RZ, RZ ;  /* 0x000000ffff0d7224 */ /* 0x001fce00078e00ff */
[----:B------:R-:W-:-:S07]  /*11a0*/  LEPC R20, `(.L_x_13) ;  /* 0x000000001014794e */ /* 0x000fce0000000000 */
[----:B-123-5:R-:W-:Y:S05]  /*11b0*/  CALL.ABS.NOINC R14 ;  /* 0x000000000e007343 */ /* 0x02efea0003c00000 */
.L_x_13:
[----:B------:R-:W-:-:S06]  /*11c0*/  ULOP3.LUT UR4, UR40, 0x1, URZ, 0xfc, !UPT ;  /* 0x0000000128047892 */ /* 0x000fcc000f8efc3f */
[----:B------:R-:W-:-:S05]  /*11d0*/  IMAD.U32 R0, RZ, RZ, UR4 ;  /* 0x00000004ff007e24 */ /* 0x000fca000f8e00ff */
[----:B------:R-:W-:-:S13]  /*11e0*/  ISETP.NE.AND P0, PT, R0, 0x3, PT ;  /* 0x000000030000780c */ /* 0x000fda0003f05270 */
[----:B------:R-:W-:Y:S05]  /*11f0*/  @!P0 BRA `(.L_x_14) ;  /* 0x0000000000048947 */ /* 0x000fea0003800000 */
[----:B------:R-:W-:Y:S01]  /*1200*/  BPT.TRAP 0x1 ;  /* 0x000000040000795c */ /* 0x000fe20000300000 */
.L_x_14:
[----:B-1----:R-:W-:Y:S02]  /*1210*/  IMAD.U32 R3, RZ, RZ, UR39 ;  /* 0x00000027ff037e24 */ /* 0x002fe4000f8e00ff */
[----:B------:R-:W-:-:S03]  /*1220*/  IMAD.U32 R0, RZ, RZ, UR38 ;  /* 0x00000026ff007e24 */ /* 0x000fc6000f8e00ff */
[----:B------:R-:W-:Y:S02]  /*1230*/  LEA R3, R3, UR45, 0x3 ;  /* 0x0000002d03037c11 */ /* 0x000fe4000f8e18ff */
[----:B------:R-:W-:-:S04]  /*1240*/  SHF.L.U32 R0, R0, 0x1f, RZ ;  /* 0x0000001f00007819 */ /* 0x000fc800000006ff */
[----:B------:R0:W1:Y:S01]  /*1250*/  SYNCS.PHASECHK.TRANS64.TRYWAIT P1, [R3+URZ], R0 ;  /* 0x00000000030075a7 */ /* 0x000062000802017f */
[----:B------:R-:W-:Y:S05]  /*1260*/  @!P0 BRA `(.L_x_15) ;  /* 0x0000000000048947 */ /* 0x000fea0003800000 */
[----:B------:R-:W-:Y:S01]  /*1270*/  BPT.TRAP 0x1 ;  /* 0x000000040000795c */ /* 0x000fe20000300000 */
.L_x_15:
[----:B-1----:R-:W-:Y:S05]  /*1280*/  @P1 BRA `(.L_x_16) ;  /* 0x0000000000081947 */ /* 0x002fea0003800000 */
[----:B------:R-:W1:Y:S02]  /*1290*/  SYNCS.PHASECHK.TRANS64.TRYWAIT P1, [R3+URZ], R0 ;  /* 0x00000000030075a7 */ /* 0x000e64000802017f */
[----:B-1----:R-:W-:Y:S05]  /*12a0*/  @!P1 BRA `(.L_x_17) ;  /* 0x000002a400c49947 */ /* 0x002fea0003800000 */
.L_x_16:
[----:B------:R-:W-:-:S04]  /*12b0*/  UISETP.LT.AND UP0, UPT, UR44, 0x1, UPT ;  /* 0x000000012c00788c */ /* 0x000fc8000bf01270 */
[----:B------:R-:W-:-:S04]  /*12c0*/  USEL UR4, UR44, 0x1, UP0 ;  /* 0x000000012c047887 */ /* 0x000fc80008000000 */
[----:B------:R-:W-:-:S06]  /*12d0*/  UIADD3 UR4, UR44, -UR4, URZ ;  /* 0x800000042c047290 */ /* 0x000fcc000fffe03f */
[----:B01----:R-:W-:Y:S02]  /*12e0*/  IMAD.U32 R0, RZ, RZ, UR4 ;  /* 0x00000004ff007e24 */ /* 0x003fe4000f8e00ff */
[----:B------:R-:W-:Y:S01]  /*12f0*/  IMAD.U32 R3, RZ, RZ, UR4 ;  /* 0x00000004ff037e24 */ /* 0x000fe2000f8e00ff */
[----:B------:R-:W-:Y:S05]  /*1300*/  WARPSYNC.ALL ;  /* 0x0000000000007948 */ /* 0x000fea0003800000 */
[----:B------:R-:W-:Y:S01]  /*1310*/  ISETP.GE.AND P1, PT, R0, 0x1, PT ;  /* 0x000000010000780c */ /* 0x000fe20003f26270 */
[----:B------:R-:W-:Y:S01]  /*1320*/  UIADD3 UR45, UR45, 0x18100, URZ ;  /* 0x000181002d2d7890 */ /* 0x000fe2000fffe03f */
[----:B------:R-:W-:Y:S01]  /*1330*/  WARPGROUP.ARRIVE ;  /* 0x00000000000079c5 */ /* 0x000fe20000000000 */
[----:B------:R-:W-:Y:S01]  /*1340*/  ULOP3.LUT UR5, UR46, 0x10000, URZ, 0xfc, !UPT ;  /* 0x000100002e057892 */ /* 0x000fe2000f8efc3f */
[----:B-----5:R-:W-:Y:S01]  /*1350*/  STL [R1+0x6c0], R16 ;  /* 0x0006c01001007387 */ /* 0x020fe20000100800 */
[----:B------:R-:W-:-:S02]  /*1360*/  USHF.R.U32.HI UR45, URZ, 0x4, UR45 ;  /* 0x000000043f2d7899 */ /* 0x000fc4000801162d */
[----:B------:R-:W-:Y:S01]  /*1370*/  UIMAD UR6, UR39, 0xc00, UR5 ;  /* 0x00000c00270678a4 */ /* 0x000fe2000f8e0205 */
[----:B------:R-:W-:Y:S01]  /*1380*/  STL [R1+0x6bc], R3 ;  /* 0x0006bc0301007387 */ /* 0x000fe20000100800 */
[----:B------:R-:W-:Y:S01]  /*1390*/  ULOP3.LUT UR4, UR45, 0x3fff, URZ, 0xc0, !UPT ;  /* 0x00003fff2d047892 */ /* 0x000fe2000f8ec03f */
[----:B------:R-:W-:Y:S01]  /*13a0*/  UMOV UR9, 0x40000040 ;  /* 0x4000004000097882 */ /* 0x000fe20000000000 */
[----:B------:R-:W-:Y:S02]  /*13b0*/  UMOV UR11, 0x40000040 ;  /* 0x40000040000b7882 */ /* 0x000fe40000000000 */
[----:B------:R-:W-:Y:S01]  /*13c0*/  ULOP3.LUT UR4, UR4, 0x10000, URZ, 0xfc, !UPT ;  /* 0x0001000004047892 */ /* 0x000fe2000f8efc3f */
[----:B------:R-:W-:Y:S01]  /*13d0*/  STL [R1+0x6b8], R2 ;  /* 0x0006b80201007387 */ /* 0x000fe20000100800 */
[----:B------:R-:W-:Y:S02]  /*13e0*/  UMOV UR8, UR6 ;  /* 0x0000000600087c82 */ /* 0x000fe40008000000 */
[----:B------:R-:W-:-:S07]  /*13f0*/  ULEA UR7, UR39, UR4, 0xb ;  /* 0x0000000427077291 */ /* 0x000fce000f8e583f */
[----:B------:R-:W-:Y:S02]  /*1400*/  UMOV UR10, UR7 ;  /* 0x00000007000a7c82 */ /* 0x000fe40008000000 */
[----:B------:R-:W-:Y:S01]  /*1410*/  HGMMA.64x256x16.F32 R20, gdesc[UR8], RZ, !UPT, gsb0 ;  /* 0x03e00000081479f0 */ /* 0x000fe2000c0008ff */
[----:B------:R-:W-:Y:S01]  /*1420*/  UIADD3 UR8, UR6, 0x400, URZ ;  /* 0x0000040006087890 */ /* 0x000fe2000fffe03f */
[----:B------:R-:W-:Y:S01]  /*1430*/  UMOV UR9, 0x40000040 ;  /* 0x4000004000097882 */ /* 0x000fe20000000000 */
[----:B------:R-:W-:Y:S02]  /*1440*/  WARPGROUP.DEPBAR.LE gsb0, 0x0 ;  /* 0x00008000000079c5 */ /* 0x000fe40000010000 */
[----:B------:R-:W-:Y:S01]  /*1450*/  STL.64 [R1+0x200], R20 ;  /* 0x0002001401007387 */ /* 0x000fe20000100a00 */
[----:B------:R-:W-:Y:S01]  /*1460*/  IMAD.MOV.U32 R235, RZ, RZ, R125 ;  /* 0x000000ffffeb7224 */ /* 0x000fe200078e007d */
[----:B------:R-:W-:Y:S01]  /*1470*/  MOV R233, R127 ;  /* 0x0000007f00e97202 */ /* 0x000fe20000000f00 */
[----:B------:R-:W-:Y:S01]  /*1480*/  IMAD.MOV.U32 R234, RZ, RZ, R126 ;  /* 0x000000ffffea7224 */ /* 0x000fe200078e007e */
[----:B------:R-:W-:Y:S01]  /*1490*/  STL.64 [R1+0x208], R22 ;  /* 0x0002081601007387 */ /* 0x000fe20000100a00 */
[----:B------:R-:W-:-:S02]  /*14a0*/  IMAD.MOV.U32 R232, RZ, RZ, R128 ;  /* 0x000000ffffe87224 */ /* 0x000fc400078e0080 */
[----:B------:R-:W-:Y:S01]  /*14b0*/  IMAD.MOV.U32 R231, RZ, RZ, R129 ;  /* 0x000000ffffe77224 */ /* 0x000fe200078e0081 */
[----:B------:R-:W-:Y:S01]  /*14c0*/  STL.64 [R1+0x210], R24 ;  /* 0x0002101801007387 */ /* 0x000fe20000100a00 */
[----:B------:R-:W-:Y:S02]  /*14d0*/  IMAD.MOV.U32 R230, RZ, RZ, R130 ;  /* 0x000000ffffe67224 */ /* 0x000fe400078e0082 */
[----:B------:R-:W-:Y:S01]  /*14e0*/  IMAD.MOV.U32 R229, RZ, RZ, R131 ;  /* 0x000000ffffe57224 */ /* 0x000fe200078e0083 */
[----:B------:R-:W-:Y:S01]  /*14f0*/  STL.64 [R1+0x218], R26 ;  /* 0x0002181a01007387 */ /* 0x000fe20000100a00 */
[----:B------:R-:W-:Y:S02]  /*1500*/  IMAD.MOV.U32 R228, RZ, RZ, R132 ;  /* 0x000000ffffe47224 */ /* 0x000fe400078e0084 */
        /* <DEDUP_REMOVED lines=22> */
[----:B------:R-:W-:Y:S04]  /*1670*/  STL.64 [R1+0x258], R42 ;  /* 0x0002582a01007387 */ /* 0x000fe80000100a00 */
        /* <DEDUP_REMOVED lines=40> */
[----:B------:R0:W-:Y:S02]  /*1900*/  STL [R1+0x3a0], R124 ;  /* 0x0003a07c01007387 */ /* 0x0001e40000100800 */
[----:B0-----:R-:W-:-:S06]  /*1910*/  WARPGROUP.ARRIVE ;  /* 0x00000000000079c5 */ /* 0x001fcc0000000000 */
[----:B------:R-:W-:Y:S01]  /*1920*/  HGMMA.64x256x16.F32 R24, gdesc[UR8], RZ, !UPT, gsb0 ;  /* 0x03e00000081879f0 */ /* 0x000fe2000c0008ff */
[----:B------:R-:W-:Y:S01]  /*1930*/  UIADD3 UR8, UR6, 0x800, URZ ;  /* 0x0000080006087890 */ /* 0x000fe2000fffe03f */
[----:B------:R-:W-:Y:S01]  /*1940*/  UMOV UR9, 0x40000040 ;  /* 0x4000004000097882 */ /* 0x000fe20000000000 */
[----:B------:R-:W-:Y:S02]  /*1950*/  WARPGROUP.DEPBAR.LE gsb0, 0x0 ;  /* 0x00008000000079c5 */ /* 0x000fe40000010000 */
[----:B------:R-:W-:Y:S01]  /*1960*/  STL.64 [R1], R24 ;  /* 0x0000001801007387 */ /* 0x000fe20000100a00 */
[----:B------:R-:W-:Y:S01]  /*1970*/  IMAD.MOV.U32 R152, RZ, RZ, R68 ;  /* 0x000000ffff987224 */ /* 0x000fe200078e0044 */
[----:B------:R-:W-:Y:S01]  /*1980*/  MOV R155, R71 ;  /* 0x00000047009b7202 */ /* 0x000fe20000000f00 */
[----:B------:R-:W-:Y:S01]  /*1990*/  IMAD.MOV.U32 R153, RZ, RZ, R69 ;  /* 0x000000ffff997224 */ /* 0x000fe200078e0045 */
[----:B------:R-:W-:Y:S01]  /*19a0*/  STL.64 [R1+0x8], R26 ;  /* 0x0000081a01007387 */ /* 0x000fe20000100a00 */
        /* <DEDUP_REMOVED lines=62> */
[----:B------:R0:W-:Y:S01]  /*1d90*/  STL.64 [R1+0xa8], R66 ;  /* 0x0000a84201007387 */ /* 0x0001e20000100a00 */
[----:B------:R-:W-:Y:S02]  /*1da0*/  IMAD.MOV.U32 R196, RZ, RZ, R112 ;  /* 0x000000ffffc47224 */ /* 0x000fe400078e0070 */
[----:B------:R-:W-:Y:S02]  /*1db0*/  IMAD.MOV.U32 R197, RZ, RZ, R113 ;  /* 0x000000ffffc57224 */ /* 0x000fe400078e0071 */
[----:B------:R-:W-:-:S02]  /*1dc0*/  IMAD.MOV.U32 R198, RZ, RZ, R114 ;  /* 0x000000ffffc67224 */ /* 0x000fc400078e0072 */
[----:B------:R-:W-:Y:S02]  /*1dd0*/  IMAD.MOV.U32 R199, RZ, RZ, R115 ;  /* 0x000000ffffc77224 */ /* 0x000fe400078e0073 */
[----:B------:R-:W-:Y:S02]  /*1de0*/  IMAD.MOV.U32 R200, RZ, RZ, R116 ;  /* 0x000000ffffc87224 */ /* 0x000fe400078e0074 */
[----:B------:R-:W-:Y:S02]  /*1df0*/  IMAD.MOV.U32 R201, RZ, RZ, R117 ;  /* 0x000000ffffc97224 */ /* 0x000fe400078e0075 */
        /* <DEDUP_REMOVED lines=16> */
[----:B---3--:R-:W-:Y:S02]  /*1f00*/  IMAD.MOV.U32 R17, RZ, RZ, R135 ;  /* 0x000000ffff117224 */ /* 0x008fe400078e0087 */
        /* <DEDUP_REMOVED lines=10> */
[----:B--2---:R-:W-:Y:S02]  /*1fb0*/  IMAD.MOV.U32 R5, RZ, RZ, R147 ;  /* 0x000000ffff057224 */ /* 0x004fe400078e0093 */
[----:B------:R-:W-:Y:S02]  /*1fc0*/  IMAD.MOV.U32 R4, RZ, RZ, R148 ;  /* 0x000000ffff047224 */ /* 0x000fe400078e0094 */
[----:B------:R-:W-:Y:S02]  /*1fd0*/  IMAD.MOV.U32 R3, RZ, RZ, R149 ;  /* 0x000000ffff037224 */ /* 0x000fe400078e0095 */
[----:B------:R-:W-:Y:S02]  /*1fe0*/  IMAD.MOV.U32 R2, RZ, RZ, R150 ;  /* 0x000000ffff027224 */ /* 0x000fe400078e0096 */
[----:B------:R-:W-:Y:S02]  /*1ff0*/  IMAD.MOV.U32 R0, RZ, RZ, R151 ;  /* 0x000000ffff007224 */ /* 0x000fe400078e0097 */
[----:B0-----:R-:W-:-:S06]  /*2000*/  WARPGROUP.ARRIVE ;  /* 0x00000000000079c5 */ /* 0x001fcc0000000000 */
[----:B------:R-:W-:Y:S03]  /*2010*/  HGMMA.64x256x16.F32 R24, gdesc[UR8], RZ, !UPT, gsb0 ;  /* 0x03e00000081879f0 */ /* 0x000fe6000c0008ff */
[----:B------:R-:W-:Y:S02]  /*2020*/  WARPGROUP.DEPBAR.LE gsb0, 0x0 ;  /* 0x00008000000079c5 */ /* 0x000fe40000010000 */
        /* <DEDUP_REMOVED lines=21> */
[----:B------:R0:W-:Y:S04]  /*2180*/  STL.64 [R1+0xab8], R108 ;  /* 0x000ab86c01007387 */ /* 0x0001e80000100a00 */
[----:B0-----:R-:W2:Y:S04]  /*2190*/  LDL.LU R108, [R1] ;  /* 0x00000000016c7983 */ /* 0x001ea80000300800 */
[----:B------:R-:W2:Y:S04]  /*21a0*/  LDL.LU R109, [R1+0x4] ;  /* 0x00000400016d7983 */ /* 0x000ea80000300800 */
[----:B------:R-:W3:Y:S04]  /*21b0*/  LDL.LU R110, [R1+0x8] ;  /* 0x00000800016e7983 */ /* 0x000ee80000300800 */
[----:B------:R-:W3:Y:S04]  /*21c0*/  LDL.LU R111, [R1+0xc] ;  /* 0x00000c00016f7983 */ /* 0x000ee80000300800 */
[----:B------:R-:W4:Y:S04]  /*21d0*/  LDL.LU R112, [R1+0x10] ;  /* 0x0000100001707983 */ /* 0x000f280000300800 */
[----:B------:R-:W4:Y:S04]  /*21e0*/  LDL.LU R113, [R1+0x14] ;  /* 0x0000140001717983 */ /* 0x000f280000300800 */
[----:B------:R-:W2:Y:S04]  /*21f0*/  LDL.LU R114, [R1+0x18] ;  /* 0x0000180001727983 */ /* 0x000ea80000300800 */
        /* <DEDUP_REMOVED lines=37> */
[----:B--2---:R-:W-:Y:S04]  /*2450*/  STL.64 [R1+0xd60], R150 ;  /* 0x000d609601007387 */ /* 0x004fe80000100a00 */
[----:B----4-:R-:W-:Y:S04]  /*2460*/  STL.64 [R1+0xd58], R148 ;  /* 0x000d589401007387 */ /* 0x010fe80000100a00 */
[----:B---3--:R-:W-:Y:S04]  /*2470*/  STL.64 [R1+0xd50], R146 ;  /* 0x000d509201007387 */ /* 0x008fe80000100a00 */
        /* <DEDUP_REMOVED lines=61> */
[----:B0-----:R-:W2:Y:S04]  /*2850*/  LDL.LU R24, [R1+0x200] ;  /* 0x0002000001187983 */ /* 0x001ea80000300800 */
[----:B------:R-:W2:Y:S04]  /*2860*/  LDL.LU R25, [R1+0x204] ;  /* 0x0002040001197983 */ /* 0x000ea80000300800 */
        /* <DEDUP_REMOVED lines=102> */
[----:B------:R-:W2:Y:S01]  /*2ed0*/  LDL.LU R128, [R1+0x3a0] ;  /* 0x0003a00001807983 */ /* 0x000ea20000300800 */
[----:B------:R-:W-:Y:S01]  /*2ee0*/  IMAD.MOV.U32 R129, RZ, RZ, R235 ;  /* 0x000000ffff817224 */ /* 0x000fe200078e00eb */
[----:B------:R-:W-:Y:S01]  /*2ef0*/  MOV R144, R220 ;  /* 0x000000dc00907202 */ /* 0x000fe20000000f00 */
[----:B------:R-:W-:Y:S01]  /*2f00*/  IMAD.MOV.U32 R130, RZ, RZ, R234 ;  /* 0x000000ffff827224 */ /* 0x000fe200078e00ea */
[----:B------:R-:W-:Y:S01]  /*2f10*/  UIADD3 UR8, UR6, 0x2, URZ ;  /* 0x0000000206087890 */ /* 0x000fe2000fffe03f */
[----:B------:R-:W-:Y:S01]  /*2f20*/  IMAD.MOV.U32 R131, RZ, RZ, R233 ;  /* 0x000000ffff837224 */ /* 0x000fe200078e00e9 */
[----:B------:R-:W-:Y:S01]  /*2f30*/  UIADD3 UR10, UR7, 0x2, URZ ;  /* 0x00000002070a7890 */ /* 0x000fe2000fffe03f */
[----:B------:R-:W-:Y:S01]  /*2f40*/  IMAD.MOV.U32 R132, RZ, RZ, R232 ;  /* 0x000000ffff847224 */ /* 0x000fe200078e00e8 */
[----:B------:R-:W-:Y:S01]  /*2f50*/  UMOV UR9, 0x40000040 ;  /* 0x4000004000097882 */ /* 0x000fe20000000000 */
[----:B------:R-:W-:Y:S01]  /*2f60*/  IMAD.MOV.U32 R133, RZ, RZ, R231 ;  /* 0x000000ffff857224 */ /* 0x000fe200078e00e7 */
[----:B------:R-:W-:Y:S01]  /*2f70*/  UMOV UR11, 0x40000040 ;  /* 0x40000040000b7882 */ /* 0x000fe20000000000 */
[----:B------:R-:W-:-:S02]  /*2f80*/  IMAD.MOV.U32 R134, RZ, RZ, R230 ;  /* 0x000000ffff867224 */ /* 0x000fc400078e00e6 */
[----:B------:R-:W-:Y:S01]  /*2f90*/  IMAD.MOV.U32 R135, RZ, RZ, R229 ;  /* 0x000000ffff877224 */ /* 0x000fe200078e00e5 */
[----:B------:R-:W-:Y:S01]  /*2fa0*/  MOV R229, R7 ;  /* 0x0000000700e57202 */ /* 0x000fe20000000f00 */
        /* <DEDUP_REMOVED lines=36> */
[----:B------:R-:W-:Y:S01]  /*31f0*/  IMAD.MOV.U32 R235, RZ, RZ, R0 ;  /* 0x000000ffffeb7224 */ /* 0x000fe200078e0000 */
[----:B--2---:R-:W-:-:S06]  /*3200*/  WARPGROUP.ARRIVE ;  /* 0x00000000000079c5 */ /* 0x004fcc0000000000 */
[----:B------:R-:W-:Y:S03]  /*3210*/  HGMMA.64x256x16.F32 R24, gdesc[UR8], R24, gsb0 ;  /* 0x03e00000081879f0 */ /* 0x000fe60008000818 */
        /* <DEDUP_REMOVED lines=65> */
[----:B0-----:R-:W2:Y:S04]  /*3630*/  LDL.LU.64 R150, [R1+0xd60] ;  /* 0x000d600001967983 */ /* 0x001ea80000300a00 */
[----:B------:R-:W2:Y:S04]  /*3640*/  LDL.LU.64 R148, [R1+0xd58] ;  /* 0x000d580001947983 */ /* 0x000ea80000300a00 */
        /* <DEDUP_REMOVED lines=19> */
[----:B------:R-:W2:Y:S01]  /*3780*/  LDL.LU.64 R108, [R1+0xcb8] ;  /* 0x000cb800016c7983 */ /* 0x000ea20000300a00 */
[----:B------:R-:W-:Y:S01]  /*3790*/  UIADD3 UR8, UR6, 0x402, URZ ;  /* 0x0000040206087890 */ /* 0x000fe2000fffe03f */
[----:B------:R-:W-:-:S02]  /*37a0*/  UMOV UR9, 0x40000040 ;  /* 0x4000004000097882 */ /* 0x000fc40000000000 */
[----:B------:R-:W3:Y:S04]  /*37b0*/  LDL.LU.64 R106, [R1+0xcb0] ;  /* 0x000cb000016a7983 */ /* 0x000ee80000300a00 */
        /* <DEDUP_REMOVED lines=40> */
[----:B------:R-:W3:Y:S01]  /*3a40*/  LDL.LU.64 R24, [R1+0xb68] ;  /* 0x000b680001187983 */ /* 0x000ee20000300a00 */
[----:B--2---:R-:W-:-:S06]  /*3a50*/  WARPGROUP.ARRIVE ;  /* 0x00000000000079c5 */ /* 0x004fcc0000000000 */
[----:B------:R-:W-:Y:S03]  /*3a60*/  HGMMA.64x256x16.F32 R108, gdesc[UR8], R108, gsb0 ;  /* 0x03e00000086c79f0 */ /* 0x000fe6000800086c */
[----:B------:R-:W-:Y:S02]  /*3a70*/  WARPGROUP.DEPBAR.LE gsb0, 0x0 ;  /* 0x00008000000079c5 */ /* 0x000fe40000010000 */
[----:B------:R-:W-:Y:S04]  /*3a80*/  STL.64 [R1], R108 ;  /* 0x0000006c01007387 */ /* 0x000fe80000100a00 */
        /* <DEDUP_REMOVED lines=63> */
[----:B0-----:R-:W3:Y:S04]  /*3e80*/  LDL.LU.64 R150, [R1+0xb60] ;  /* 0x000b600001967983 */ /* 0x001ee80000300a00 */
        /* <DEDUP_REMOVED lines=21> */
[----:B------:R-:W-:Y:S01]  /*3fe0*/  UIADD3 UR8, UR6, 0x802, URZ ;  /* 0x0000080206087890 */ /* 0x000fe2000fffe03f */
[----:B------:R-:W-:Y:S01]  /*3ff0*/  UMOV UR9, 0x40000040 ;  /* 0x4000004000097882 */ /* 0x000fe20000000000 */
[----:B---3--:R-:W-:-:S07]  /*4000*/  WARPGROUP.ARRIVE ;  /* 0x00000000000079c5 */ /* 0x008fce0000000000 */
        /* <DEDUP_REMOVED lines=66> */
[----:B0-----:R-:W2:Y:S04]  /*4430*/  LDL.LU.64 R24, [R1] ;  /* 0x0000000001187983 */ /* 0x001ea80000300a00 */
[----:B------:R-:W3:Y:S04]  /*4440*/  LDL.LU.64 R26, [R1+0x8] ;  /* 0x00000800011a7983 */ /* 0x000ee80000300a00 */
[----:B------:R-:W4:Y:S04]  /*4450*/  LDL.LU.64 R28, [R1+0x10] ;  /* 0x00001000011c7983 */ /* 0x000f280000300a00 */
[----:B------:R-:W2:Y:S04]  /*4460*/  LDL.LU.64 R30, [R1+0x18] ;  /* 0x00001800011e7983 */ /* 0x000ea80000300a00 */
        /* <DEDUP_REMOVED lines=58> */
[----:B---3--:R-:W-:Y:S04]  /*4810*/  STL.64 [R1+0xab0], R146 ;  /* 0x000ab09201007387 */ /* 0x008fe80000100a00 */
[----:B--2---:R-:W-:Y:S04]  /*4820*/  STL.64 [R1+0xaa8], R144 ;  /* 0x000aa89001007387 */ /* 0x004fe80000100a00 */
[----:B----4-:R-:W-:Y:S04]  /*4830*/  STL.64 [R1+0xaa0], R142 ;  /* 0x000aa08e01007387 */ /* 0x010fe80000100a00 */
        /* <DEDUP_REMOVED lines=59> */
[----:B------:R-:W2:Y:S04]  /*4bf0*/  LDL.LU.64 R20, [R1+0x200] ;  /* 0x0002000001147983 */ /* 0x000ea80000300a00 */
[----:B------:R-:W2:Y:S04]  /*4c00*/  LDL.LU.64 R22, [R1+0x208] ;  /* 0x0002080001167983 */ /* 0x000ea80000300a00 */
        /* <DEDUP_REMOVED lines=62> */
[----:B------:R-:W-:-:S02]  /*4ff0*/  UIADD3 UR8, UR6, 0x4, URZ ;  /* 0x0000000406087890 */ /* 0x000fc4000fffe03f */
[----:B------:R-:W-:Y:S01]  /*5000*/  UIADD3 UR10, UR7, 0x4, URZ ;  /* 0x00000004070a7890 */ /* 0x000fe2000fffe03f */
[----:B------:R-:W3:Y:S01]  /*5010*/  LDL.LU.64 R148, [R1+0x1f0] ;  /* 0x0001f00001947983 */ /* 0x000ee20000300a00 */
[----:B------:R-:W-:Y:S01]  /*5020*/  UMOV UR9, 0x40000040 ;  /* 0x4000004000097882 */ /* 0x000fe20000000000 */
[----:B------:R-:W-:Y:S02]  /*5030*/  UMOV UR11, 0x40000040 ;  /* 0x40000040000b7882 */ /* 0x000fe40000000000 */
[----:B------:R-:W3:Y:S01]  /*5040*/  LDL.LU.64 R150, [R1+0x1f8] ;  /* 0x0001f80001967983 */ /* 0x000ee20000300a00 */
[----:B--2---:R-:W-:-:S06]  /*5050*/  WARPGROUP.ARRIVE ;  /* 0x00000000000079c5 */ /* 0x004fcc0000000000 */
[----:B------:R-:W-:Y:S03]  /*5060*/  HGMMA.64x256x16.F32 R20, gdesc[UR8], R20, gsb0 ;  /* 0x03e00000081479f0 */ /* 0x000fe60008000814 */
        /* <DEDUP_REMOVED lines=76> */
[----:B------:R0:W-:Y:S04]  /*5530*/  STL [R1+0x3a0], R124 ;  /* 0x0003a07c01007387 */ /* 0x0001e80000100800 */
        /* <DEDUP_REMOVED lines=133> */
[----:B------:R0:W-:Y:S01]  /*5d90*/  STL.64 [R1+0xa8], R66 ;  /* 0x0000a84201007387 */ /* 0x0001e20000100a00 */
[----:B------:R-:W-:-:S02]  /*5da0*/  IMAD.MOV.U32 R190, RZ, RZ, R106 ;  /* 0x000000ffffbe7224 */ /* 0x000fc400078e006a */
[----:B------:R-:W-:Y:S01]  /*5db0*/  IMAD.MOV.U32 R191, RZ, RZ, R107 ;  /* 0x000000ffffbf7224 */ /* 0x000fe200078e006b */
[----:B------:R-:W2:Y:S01]  /*5dc0*/  LDL.LU.64 R150, [R1+0x8c0] ;  /* 0x0008c00001967983 */ /* 0x000ea20000300a00 */
[----:B------:R-:W-:Y:S02]  /*5dd0*/  IMAD.MOV.U32 R188, RZ, RZ, R104 ;  /* 0x000000ffffbc7224 */ /* 0x000fe400078e0068 */
[----:B------:R-:W-:Y:S01]  /*5de0*/  IMAD.MOV.U32 R189, RZ, RZ, R105 ;  /* 0x000000ffffbd7224 */ /* 0x000fe200078e0069 */
[----:B------:R-:W2:Y:S01]  /*5df0*/  LDL.LU.64 R148, [R1+0x8b8] ;  /* 0x0008b80001947983 */ /* 0x000ea20000300a00 */
[----:B------:R-:W-:Y:S02]  /*5e00*/  IMAD.MOV.U32 R186, RZ, RZ, R102 ;  /* 0x000000ffffba7224 */ /* 0x000fe400078e0066 */
[----:B------:R-:W-:Y:S01]  /*5e10*/  IMAD.MOV.U32 R187, RZ, RZ, R103 ;  /* 0x000000ffffbb7224 */ /* 0x000fe200078e0067 */
[----:B------:R-:W2:Y:S01]  /*5e20*/  LDL.LU.64 R146, [R1+0x8b0] ;  /* 0x0008b00001927983 */ /* 0x000ea20000300a00 */
        /* <DEDUP_REMOVED lines=48> */
[----:B------:R-:W-:-:S03]  /*6130*/  IMAD.MOV.U32 R153, RZ, RZ, R69 ;  /* 0x000000ffff997224 */ /* 0x000fc600078e0045 */
        /* <DEDUP_REMOVED lines=46> */
[----:B------:R-:W-:Y:S01]  /*6420*/  UMOV UR9, 0x40000040 ;  /* 0x4000004000097882 */ /* 0x000fe20000000000 */
[----:B--2---:R-:W-:-:S07]  /*6430*/  WARPGROUP.ARRIVE ;  /* 0x00000000000079c5 */ /* 0x004fce0000000000 */
        /* <DEDUP_REMOVED lines=247> */
[----:B------:R-:W-:Y:S01]  /*73b0*/  IMAD.MOV.U32 R134, RZ, RZ, R233 ;  /* 0x000000ffff867224 */ /* 0x000fe200078e00e9 */
[----:B------:R0:W5:Y:S01]  /*73c0*/  LDL.LU R16, [R1+0x6c0] ;  /* 0x0006c00001107983 */ /* 0x0001620000300800 */
[----:B------:R-:W-:-:S02]  /*73d0*/  IMAD.MOV.U32 R136, RZ, RZ, R231 ;  /* 0x000000ffff887224 */ /* 0x000fc400078e00e7 */
[----:B------:R-:W-:Y:S01]  /*73e0*/  IMAD.MOV.U32 R137, RZ, RZ, R230 ;  /* 0x000000ffff897224 */ /* 0x000fe200078e00e6 */
[----:B------:R0:W5:Y:S01]  /*73f0*/  LDL.LU R3, [R1+0x6bc] ;  /* 0x0006bc0001037983 */ /* 0x0001620000300800 */
[----:B------:R-:W-:Y:S02]  /*7400*/  IMAD.MOV.U32 R138, RZ, RZ, R229 ;  /* 0x000000ffff8a7224 */ /* 0x000fe400078e00e5 */
[----:B------:R-:W-:Y:S01]  /*7410*/  IMAD.MOV.U32 R139, RZ, RZ, R228 ;  /* 0x000000ffff8b7224 */ /* 0x000fe200078e00e4 */
[----:B------:R0:W5:Y:S01]  /*7420*/  LDL.LU R2, [R1+0x6b8] ;  /* 0x0006b80001027983 */ /* 0x0001620000300800 */
        /* <DEDUP_REMOVED lines=11> */
[----:B------:R-:W-:-:S06]  /*74e0*/  IMAD.MOV.U32 R151, RZ, RZ, R216 ;  /* 0x000000ffff977224 */ /* 0x000fcc00078e00d8 */
        /* <DEDUP_REMOVED lines=67> */
[----:B-1----:R-:W2:Y:S04]  /*7920*/  LDL.LU.64 R150, [R1+0x6b0] ;  /* 0x0006b00001967983 */ /* 0x002ea80000300a00 */
        /* <DEDUP_REMOVED lines=21> */
[----:B------:R-:W-:Y:S01]  /*7a80*/  IMAD.MOV.U32 R216, RZ, RZ, R23 ;  /* 0x000000ffffd87224 */ /* 0x000fe200078e0017 */
[----:B------:R-:W-:Y:S01]  /*7a90*/  MOV R223, R15 ;  /* 0x0000000f00df7202 */ /* 0x000fe20000000f00 */
        /* <DEDUP_REMOVED lines=17> */
[----:B------:R-:W-:Y:S01]  /*7bb0*/  IMAD.MOV.U32 R235, RZ, RZ, R0 ;  /* 0x000000ffffeb7224 */ /* 0x000fe200078e0000 */
[----:B------:R-:W-:Y:S01]  /*7bc0*/  UIADD3 UR8, UR6, 0x406, URZ ;  /* 0x0000040606087890 */ /* 0x000fe2000fffe03f */
[----:B------:R-:W3:Y:S01]  /*7bd0*/  LDL.LU.64 R106, [R1+0x600] ;  /* 0x00060000016a7983 */ /* 0x000ee20000300a00 */
[----:B------:R-:W-:-:S03]  /*7be0*/  UMOV UR9, 0x40000040 ;  /* 0x4000004000097882 */ /* 0x000fc60000000000 */
        /* <DEDUP_REMOVED lines=108> */
[----:B-1----:R-:W3:Y:S04]  /*82b0*/  LDL.LU.64 R150, [R1+0x4b0] ;  /* 0x0004b00001967983 */ /* 0x002ee80000300a00 */
        /* <DEDUP_REMOVED lines=26> */
[----:B0-----:R-:W-:Y:S05]  /*8460*/  @!P1 BRA `(.L_x_18) ;  /* 0x0000008800dc9947 */ /* 0x001fea0003800000 */
[----:B------:R-:W-:-:S04]  /*8470*/  UIADD3 UR16, UR39, 0x1, URZ ;  /* 0x0000000127107890 */ /* 0x000fc8000fffe03f */
[----:B------:R-:W-:-:S04]  /*8480*/  UISETP.NE.AND UP0, UPT, UR16, 0x2, UPT ;  /* 0x000000021000788c */ /* 0x000fc8000bf05270 */
[----:B------:R-:W-:Y:S02]  /*8490*/  USEL UR6, URZ, 0x1, UP0 ;  /* 0x000000013f067887 */ /* 0x000fe40008000000 */
[----:B------:R-:W-:Y:S02]  /*84a0*/  USEL UR16, UR16, URZ, UP0 ;  /* 0x0000003f10107287 */ /* 0x000fe40008000000 */
[----:B------:R-:W-:-:S06]  /*84b0*/  ULOP3.LUT UR6, UR38, UR6, URZ, 0x3c, !UPT ;  /* 0x0000000626067292 */ /* 0x000fcc000f8e3c3f */
[----:B------:R-:W-:Y:S01]  /*84c0*/  IMAD.U32 R0, RZ, RZ, UR6 ;  /* 0x00000006ff007e24 */ /* 0x000fe2000f8e00ff */
[----:B------:R-:W-:-:S06]  /*84d0*/  UMOV UR6, UR39 ;  /* 0x0000002700067c82 */ /* 0x000fcc0008000000 */
.L_x_25:
[----:B------:R-:W-:Y:S05]  /*84e0*/  @!P0 BRA `(.L_x_19) ;  /* 0x0000000000048947 */ /* 0x000fea0003800000 */
[----:B------:R-:W-:Y:S01]  /*84f0*/  BPT.TRAP 0x1 ;  /* 0x000000040000795c */ /* 0x000fe20000300000 */
.L_x_19:
[----:B------:R-:W0:Y:S01]  /*8500*/  S2UR UR8, SR_CgaCtaId ;  /* 0x00000000000879c3 */ /* 0x000e220000008800 */
[----:B------:R-:W-:Y:S01]  /*8510*/  UMOV UR7, 0x400 ;  /* 0x0000040000077882 */ /* 0x000fe20000000000 */
[----:B------:R-:W-:Y:S01]  /*8520*/  SHF.L.U32 R4, R0, 0x1f, RZ ;  /* 0x0000001f00047819 */ /* 0x000fe200000006ff */
[----:B0-----:R-:W-:-:S04]  /*8530*/  ULEA UR7, UR8, UR7, 0x18 ;  /* 0x0000000708077291 */ /* 0x001fc8000f8ec03f */
[----:B------:R-:W-:-:S09]  /*8540*/  ULEA UR8, UR16, UR7, 0x3 ;  /* 0x0000000710087291 */ /* 0x000fd2000f8e183f */
[----:B------:R0:W1:Y:S01]  /*8550*/  SYNCS.PHASECHK.TRANS64.TRYWAIT P1, [UR8], R4 ;  /* 0x00000004ff0075a7 */ /* 0x0000620008020148 */
[----:B------:R-:W-:Y:S05]  /*8560*/  @!P0 BRA `(.L_x_20) ;  /* 0x0000000000048947 */ /* 0x000fea0003800000 */
[----:B------:R-:W-:Y:S01]  /*8570*/  BPT.TRAP 0x1 ;  /* 0x000000040000795c */ /* 0x000fe20000300000 */
.L_x_20:
[----:B-1----:R-:W-:Y:S05]  /*8580*/  @P1 BRA `(.L_x_21) ;  /* 0x0000000000081947 */ /* 0x002fea0003800000 */
[----:B------:R-:W1:Y:S02]  /*8590*/  SYNCS.PHASECHK.TRANS64.TRYWAIT P1, [UR8], R4 ;  /* 0x00000004ff0075a7 */ /* 0x000e640008020148 */
[----:B-1----:R-:W-:Y:S05]  /*85a0*/  @!P1 BRA `(.L_x_22) ;  /* 0x0000023400189947 */ /* 0x002fea0003800000 */
.L_x_21:
        /* <DEDUP_REMOVED lines=64> */
[----:B--2---:R-:W2:Y:S04]  /*89b0*/  LDL.LU.64 R24, [R1] ;  /* 0x0000000001187983 */ /* 0x004ea80000300a00 */
        /* <DEDUP_REMOVED lines=123> */
[----:B------:R-:W3:Y:S04]  /*9170*/  LDL.LU.64 R20, [R1+0x200] ;  /* 0x0002000001147983 */ /* 0x000ee80000300a00 */
[----:B------:R-:W3:Y:S04]  /*9180*/  LDL.LU.64 R22, [R1+0x208] ;  /* 0x0002080001167983 */ /* 0x000ee80000300a00 */
[----:B--2---:R-:W3:Y:S04]  /*9190*/  LDL.LU.64 R24, [R1+0x210] ;  /* 0x0002100001187983 */ /* 0x004ee80000300a00 */
        /* <DEDUP_REMOVED lines=61> */
[----:B------:R-:W-:-:S02]  /*9570*/  UIMAD UR8, UR16, 0xc00, UR5 ;  /* 0x00000c00100878a4 */ /* 0x000fc4000f8e0205 */
[----:B------:R-:W-:Y:S01]  /*9580*/  ULEA UR10, UR16, UR4, 0xb ;  /* 0x00000004100a7291 */ /* 0x000fe2000f8e583f */
[----:B------:R-:W2:Y:S01]  /*9590*/  LDL.LU.64 R148, [R1+0x1f0] ;  /* 0x0001f00001947983 */ /* 0x000ea20000300a00 */
[----:B------:R-:W-:Y:S01]  /*95a0*/  UMOV UR9, 0x40000040 ;  /* 0x4000004000097882 */ /* 0x000fe20000000000 */
[----:B------:R-:W-:Y:S02]  /*95b0*/  UMOV UR11, 0x40000040 ;  /* 0x40000040000b7882 */ /* 0x000fe40000000000 */
[----:B------:R-:W2:Y:S04]  /*95c0*/  LDL.LU.64 R150, [R1+0x1f8] ;  /* 0x0001f80001967983 */ /* 0x000ea80000300a00 */
[----:B-----5:R-:W-:Y:S04]  /*95d0*/  STL [R1+0x6c4], R16 ;  /* 0x0006c41001007387 */ /* 0x020fe80000100800 */
[----:B------:R-:W-:Y:S04]  /*95e0*/  STL [R1+0x6c0], R3 ;  /* 0x0006c00301007387 */ /* 0x000fe80000100800 */
[----:B------:R-:W-:Y:S04]  /*95f0*/  STL [R1+0x6bc], R2 ;  /* 0x0006bc0201007387 */ /* 0x000fe80000100800 */
[----:B------:R-:W-:Y:S01]  /*9600*/  STL [R1+0x6b8], R0 ;  /* 0x0006b80001007387 */ /* 0x000fe20000100800 */
[----:B---3--:R-:W-:-:S06]  /*9610*/  WARPGROUP.ARRIVE ;  /* 0x00000000000079c5 */ /* 0x008fcc0000000000 */
        /* <DEDUP_REMOVED lines=89> */
[----:B---3--:R-:W2:Y:S04]  /*9bb0*/  LDL.LU.64 R124, [R1+0x10f8] ;  /* 0x0010f800017c7983 */ /* 0x008ea80000300a00 */
        /* <DEDUP_REMOVED lines=51> */
[----:B------:R-:W-:Y:S01]  /*9ef0*/  UMOV UR14, UR10 ;  /* 0x0000000a000e7c82 */ /* 0x000fe20008000000 */
[----:B------:R-:W-:Y:S01]  /*9f00*/  UMOV UR15, UR11 ;  /* 0x0000000b000f7c82 */ /* 0x000fe20008000000 */
[----:B------:R-:W-:Y:S01]  /*9f10*/  UMOV UR13, 0x40000040 ;  /* 0x40000040000d7882 */ /* 0x000fe20000000000 */
[----:B--2---:R-:W-:-:S06]  /*9f20*/  WARPGROUP.ARRIVE ;  /* 0x00000000000079c5 */ /* 0x004fcc0000000000 */
[----:B------:R-:W-:Y:S03]  /*9f30*/  HGMMA.64x256x16.F32 R24, gdesc[UR12], R24, gsb0 ;  /* 0x03e000000c1879f0 */ /* 0x000fe60008000818 */
[----:B------:R-:W-:Y:S02]  /*9f40*/  WARPGROUP.DEPBAR.LE gsb0, 0x0 ;  /* 0x00008000000079c5 */ /* 0x000fe40000010000 */
[----:B------:R-:W-:Y:S01]  /*9f50*/  STL.64 [R1], R24 ;  /* 0x0000001801007387 */ /* 0x000fe20000100a00 */
[----:B------:R-:W-:Y:S01]  /*9f60*/  IMAD.MOV.U32 R2, RZ, RZ, R150 ;  /* 0x000000ffff027224 */ /* 0x000fe200078e0096 */
[----:B------:R-:W-:Y:S01]  /*9f70*/  MOV R0, R151 ;  /* 0x0000009700007202 */ /* 0x000fe20000000f00 */
[----:B01----:R-:W-:Y:S01]  /*9f80*/  IMAD.MOV.U32 R4, RZ, RZ, R148 ;  /* 0x000000ffff047224 */ /* 0x003fe200078e0094 */
        /* <DEDUP_REMOVED lines=430> */
[----:B------:R-:W-:Y:S01]  /*ba70*/  IMAD.MOV.U32 R151, RZ, RZ, R213 ;  /* 0x000000ffff977224 */ /* 0x000fe200078e00d5 */
[----:B------:R-:W-:Y:S02]  /*ba80*/  UIADD3 UR12, UR8, 0x2, URZ ;  /* 0x00000002080c7890 */ /* 0x000fe4000fffe03f */
[----:B------:R-:W-:Y:S01]  /*ba90*/  UIADD3 UR14, UR10, 0x2, URZ ;  /* 0x000000020a0e7890 */ /* 0x000fe2000fffe03f */
[----:B------:R-:W-:Y:S01]  /*baa0*/  UMOV UR13, 0x40000040 ;  /* 0x40000040000d7882 */ /* 0x000fe20000000000 */
        /* <DEDUP_REMOVED lines=560> */
[----:B------:R-:W-:Y:S01]  /*ddb0*/  STL.64 [R1+0x380], R116 ;  /* 0x0003807401007387 */ /* 0x000fe20000100a00 */
[----:B------:R-:W-:-:S03]  /*ddc0*/  IMAD.MOV.U32 R218, RZ, RZ, R146 ;  /* 0x000000ffffda7224 */ /* 0x000fc600078e0092 */
[----:B------:R-:W-:Y:S01]  /*ddd0*/  STL.64 [R1+0x388], R118 ;  /* 0x0003887601007387 */ /* 0x000fe20000100a00 */
[----:B------:R-:W-:-:S03]  /*dde0*/  IMAD.MOV.U32 R217, RZ, RZ, R147 ;  /* 0x000000ffffd97224 */ /* 0x000fc600078e0093 */
[----:B------:R-:W-:Y:S01]  /*ddf0*/  STL.64 [R1+0x390], R120 ;  /* 0x0003907801007387 */ /* 0x000fe20000100a00 */
[----:B------:R-:W-:-:S03]  /*de00*/  IMAD.MOV.U32 R220, RZ, RZ, R144 ;  /* 0x000000ffffdc7224 */ /* 0x000fc600078e0090 */
[----:B------:R-:W-:Y:S01]  /*de10*/  STL.64 [R1+0x398], R122 ;  /* 0x0003987a01007387 */ /* 0x000fe20000100a00 */
[----:B------:R-:W-:-:S03]  /*de20*/  IMAD.MOV.U32 R219, RZ, RZ, R145 ;  /* 0x000000ffffdb7224 */ /* 0x000fc600078e0091 */
[----:B------:R0:W-:Y:S01]  /*de30*/  STL [R1+0x3a0], R124 ;  /* 0x0003a07c01007387 */ /* 0x0001e20000100800 */
[----:B------:R-:W-:Y:S02]  /*de40*/  IMAD.MOV.U32 R222, RZ, RZ, R142 ;  /* 0x000000ffffde7224 */ /* 0x000fe400078e008e */
[----:B------:R-:W-:Y:S01]  /*de50*/  IMAD.MOV.U32 R221, RZ, RZ, R143 ;  /* 0x000000ffffdd7224 */ /* 0x000fe200078e008f */
[----:B------:R-:W3:Y:S01]  /*de60*/  LDL.LU.64 R146, [R1+0xab0] ;  /* 0x000ab00001927983 */ /* 0x000ee20000300a00 */
[----:B------:R-:W-:Y:S02]  /*de70*/  IMAD.MOV.U32 R224, RZ, RZ, R140 ;  /* 0x000000ffffe07224 */ /* 0x000fe400078e008c */
[----:B------:R-:W-:Y:S01]  /*de80*/  IMAD.MOV.U32 R223, RZ, RZ, R141 ;  /* 0x000000ffffdf7224 */ /* 0x000fe200078e008d */
[----:B------:R-:W3:Y:S01]  /*de90*/  LDL.LU.64 R144, [R1+0xaa8] ;  /* 0x000aa80001907983 */ /* 0x000ee20000300a00 */
[----:B------:R-:W-:Y:S02]  /*dea0*/  IMAD.MOV.U32 R226, RZ, RZ, R138 ;  /* 0x000000ffffe27224 */ /* 0x000fe400078e008a */
[----:B------:R-:W-:Y:S01]  /*deb0*/  IMAD.MOV.U32 R225, RZ, RZ, R139 ;  /* 0x000000ffffe17224 */ /* 0x000fe200078e008b */
[----:B------:R-:W3:Y:S01]  /*dec0*/  LDL.LU.64 R142, [R1+0xaa0] ;  /* 0x000aa000018e7983 */ /* 0x000ee20000300a00 */
[----:B------:R-:W-:-:S02]  /*ded0*/  IMAD.MOV.U32 R228, RZ, RZ, R136 ;  /* 0x000000ffffe47224 */ /* 0x000fc400078e0088 */
        /* <DEDUP_REMOVED lines=11> */
[----:B------:R-:W-:Y:S01]  /*df90*/  IMAD.MOV.U32 R0, RZ, RZ, R128 ;  /* 0x000000ffff007224 */ /* 0x000fe200078e0080 */
[----:B------:R-:W-:Y:S01]  /*dfa0*/  MOV R3, R126 ;  /* 0x0000007e00037202 */ /* 0x000fe20000000f00 */
[----:B------:R-:W-:Y:S01]  /*dfb0*/  IMAD.MOV.U32 R235, RZ, RZ, R129 ;  /* 0x000000ffffeb7224 */ /* 0x000fe200078e0081 */
[----:B------:R-:W3:Y:S01]  /*dfc0*/  LDL.LU.64 R132, [R1+0xa78] ;  /* 0x000a780001847983 */ /* 0x000ee20000300a00 */
[----:B------:R-:W-:-:S03]  /*dfd0*/  IMAD.MOV.U32 R2, RZ, RZ, R127 ;  /* 0x000000ffff027224 */ /* 0x000fc600078e007f */
[----:B------:R-:W3:Y:S01]  /*dfe0*/  LDL.LU.64 R130, [R1+0xa70] ;  /* 0x000a700001827983 */ /* 0x000ee20000300a00 */
[----:B------:R-:W-:-:S03]  /*dff0*/  IMAD.MOV.U32 R16, RZ, RZ, R125 ;  /* 0x000000ffff107224 */ /* 0x000fc600078e007d */
        /* <DEDUP_REMOVED lines=83> */
[----:B------:R0:W-:Y:S01]  /*e530*/  STL.64 [R1+0xa8], R66 ;  /* 0x0000a84201007387 */ /* 0x0001e20000100a00 */
[----:B------:R-:W-:Y:S02]  /*e540*/  IMAD.MOV.U32 R9, RZ, RZ, R146 ;  /* 0x000000ffff097224 */ /* 0x000fe400078e0092 */
[----:B------:R-:W-:Y:S01]  /*e550*/  IMAD.MOV.U32 R8, RZ, RZ, R147 ;  /* 0x000000ffff087224 */ /* 0x000fe200078e0093 */
[----:B------:R-:W2:Y:S01]  /*e560*/  LDL.LU.64 R150, [R1+0x8c0] ;  /* 0x0008c00001967983 */ /* 0x000ea20000300a00 */
[----:B------:R-:W-:Y:S01]  /*e570*/  IMAD.MOV.U32 R11, RZ, RZ, R144 ;  /* 0x000000ffff0b7224 */ /* 0x000fe200078e0090 */
[----:B------:R-:W-:Y:S01]  /*e580*/  MOV R13, R142 ;  /* 0x0000008e000d7202 */ /* 0x000fe20000000f00 */
[----:B------:R-:W-:Y:S01]  /*e590*/  IMAD.MOV.U32 R10, RZ, RZ, R145 ;  /* 0x000000ffff0a7224 */ /* 0x000fe200078e0091 */
[----:B------:R-:W2:Y:S01]  /*e5a0*/  LDL.LU.64 R148, [R1+0x8b8] ;  /* 0x0008b80001947983 */ /* 0x000ea20000300a00 */
[----:B------:R-:W-:-:S03]  /*e5b0*/  IMAD.MOV.U32 R12, RZ, RZ, R143 ;  /* 0x000000ffff0c7224 */ /* 0x000fc600078e008f */
[----:B------:R-:W2:Y:S01]  /*e5c0*/  LDL.LU.64 R146, [R1+0x8b0] ;  /* 0x0008b00001927983 */ /* 0x000ea20000300a00 */
[----:B------:R-:W-:Y:S02]  /*e5d0*/  IMAD.MOV.U32 R15, RZ, RZ, R140 ;  /* 0x000000ffff0f7224 */ /* 0x000fe400078e008c */
        /* <DEDUP_REMOVED lines=393> */
[----:B------:R-:W-:Y:S01]  /*fe70*/  IMAD.MOV.U32 R140, RZ, RZ, R228 ;  /* 0x000000ffff8c7224 */ /* 0x000fe200078e00e4 */
[----:B------:R0:W5:Y:S01]  /*fe80*/  LDL.LU R0, [R1+0x6b8] ;  /* 0x0006b80001007983 */ /* 0x0001620000300800 */
        /* <DEDUP_REMOVED lines=257> */
[----:B------:R-:W-:Y:S01]  /*10ea0*/  BPT.TRAP 0x1 ;  /* 0x000000040000795c */ /* 0x000fe20000300000 */
.L_x_23:
[----:B------:R-:W-:Y:S02]  /*10eb0*/  UISETP.GT.U32.AND UP0, UPT, UR40, 0x1, UPT ;  /* 0x000000012800788c */ /* 0x000fe4000bf04070 */
[----:B------:R-:W-:-:S04]  /*10ec0*/  ULEA UR7, UR6, UR7, 0x3 ;  /* 0x0000000706077291 */ /* 0x000fc8000f8e183f */
[----:B------:R-:W-:Y:S01]  /*10ed0*/  UIADD3 UR7, UR7, 0x10, URZ ;  /* 0x0000001007077890 */ /* 0x000fe2000fffe03f */
[----:B------:R-:W-:-:S03]  /*10ee0*/  PLOP3.LUT P1, PT, PT, PT, UP0, 0x80, 0x0 ;  /* 0x000000000000781c */ /* 0x000fc60003f2f008 */
[----:B------:R-:W-:-:S09]  /*10ef0*/  UPRMT UR7, URZ, 0x654, UR7 ;  /* 0x000006543f077896 */ /* 0x000fd20008000007 */
[----:B------:R-:W-:Y:S01]  /*10f00*/  SYNCS.ARRIVE.TRANS64.RED.A1T0 RZ, [UR7], RZ ;  /* 0x000000ffffff79a7 */ /* 0x000fe20008100407 */
[----:B------:R-:W-:Y:S05]  /*10f10*/  @P1 BRA `(.L_x_24) ;  /* 0x0000000000041947 */ /* 0x000fea0003800000 */
[----:B------:R-:W-:Y:S01]  /*10f20*/  BPT.TRAP 0x1 ;  /* 0x000000040000795c */ /* 0x000fe20000300000 */
.L_x_24:
[----:B------:R-:W-:Y:S01]  /*10f30*/  UIADD3 UR16, UR16, 0x1, URZ ;  /* 0x0000000110107890 */ /* 0x000fe2000fffe03f */
[C---:B-----5:R-:W-:Y:S01]  /*10f40*/  ISETP.GT.AND P1, PT, R3.reuse, 0x1, PT ;  /* 0x000000010300780c */ /* 0x060fe20003f24270 */
[----:B------:R-:W-:Y:S01]  /*10f50*/  UIADD3 UR6, UR6, 0x1, URZ ;  /* 0x0000000106067890 */ /* 0x000fe2000fffe03f */
[----:B------:R-:W-:Y:S01]  /*10f60*/  VIADD R3, R3, 0xffffffff ;  /* 0xffffffff03037836 */ /* 0x000fe20000000000 */
[----:B------:R-:W-:Y:S02]  /*10f70*/  UISETP.NE.AND UP0, UPT, UR16, 0x2, UPT ;  /* 0x000000021000788c */ /* 0x000fe4000bf05270 */
[----:B------:R-:W-:Y:S02]  /*10f80*/  UISETP.NE.AND UP1, UPT, UR6, 0x2, UPT ;  /* 0x000000020600788c */ /* 0x000fe4000bf25270 */
[----:B------:R-:W-:Y:S02]  /*10f90*/  USEL UR7, URZ, 0x1, UP0 ;  /* 0x000000013f077887 */ /* 0x000fe40008000000 */
[----:B------:R-:W-:-:S02]  /*10fa0*/  USEL UR16, UR16, URZ, UP0 ;  /* 0x0000003f10107287 */ /* 0x000fc40008000000 */
[----:B------:R-:W-:Y:S02]  /*10fb0*/  USEL UR6, UR6, URZ, UP1 ;  /* 0x0000003f06067287 */ /* 0x000fe40008800000 */
[----:B------:R-:W-:Y:S01]  /*10fc0*/  LOP3.LUT R0, R0, UR7, RZ, 0x3c, !PT ;  /* 0x0000000700007c12 */ /* 0x000fe2000f8e3cff */
[----:B------:R-:W-:Y:S09]  /*10fd0*/  @P1 BRA `(.L_x_25) ;  /* 0xffffff7400401947 */ /* 0x000ff2000383ffff */
.L_x_18:
[----:B------:R-:W0:Y:S02]  /*10fe0*/  LDC R0, c[0x0][0x28c] ;  /* 0x0000a300ff007b82 */ /* 0x000e240000000800 */
[----:B0-----:R-:W-:-:S13]  /*10ff0*/  ISETP.GE.AND P1, PT, R0, 0x1, PT ;  /* 0x000000010000780c */ /* 0x001fda0003f26270 */
[----:B------:R-:W-:Y:S05]  /*11000*/  @!P1 BRA `(.L_x_26) ;  /* 0x0000000000449947 */ /* 0x000fea0003800000 */
[----:B------:R-:W-:Y:S05]  /*11010*/  @!P0 BRA `(.L_x_27) ;  /* 0x0000000000048947 */ /* 0x000fea0003800000 */
[----:B------:R-:W-:Y:S01]  /*11020*/  BPT.TRAP 0x1 ;  /* 0x000000040000795c */ /* 0x000fe20000300000 */
.L_x_27:
[----:B------:R-:W0:Y:S01]  /*11030*/  S2UR UR6, SR_CgaCtaId ;  /* 0x00000000000679c3 */ /* 0x000e220000008800 */
[----:B------:R-:W-:Y:S01]  /*11040*/  UISETP.LT.AND UP0, UPT, UR44, 0x1, UPT ;  /* 0x000000012c00788c */ /* 0x000fe2000bf01270 */
[----:B------:R-:W-:-:S03]  /*11050*/  UMOV UR5, 0x400 ;  /* 0x0000040000057882 */ /* 0x000fc60000000000 */
[----:B------:R-:W-:Y:S02]  /*11060*/  USEL UR4, UR44, 0x1, UP0 ;  /* 0x000000012c047887 */ /* 0x000fe40008000000 */
[----:B------:R-:W-:Y:S02]  /*11070*/  UISETP.GT.U32.AND UP0, UPT, UR40, 0x1, UPT ;  /* 0x000000012800788c */ /* 0x000fe4000bf04070 */
[----:B------:R-:W-:-:S04]  /*11080*/  UIADD3 UR4, UR39, UR44, -UR4 ;  /* 0x0000002c27047290 */ /* 0x000fc8000fffe804 */
[----:B------:R-:W-:Y:S01]  /*11090*/  USHF.L.U32 UR4, UR4, 0x3, URZ ;  /* 0x0000000304047899 */ /* 0x000fe2000800063f */
[----:B------:R-:W-:-:S03]  /*110a0*/  PLOP3.LUT P0, PT, PT, PT, UP0, 0x80, 0x0 ;  /* 0x000000000000781c */ /* 0x000fc60003f0f008 */
[----:B------:R-:W-:Y:S02]  /*110b0*/  ULOP3.LUT UR4, UR4, 0x8, URZ, 0xc0, !UPT ;  /* 0x0000000804047892 */ /* 0x000fe4000f8ec03f */
[----:B0-----:R-:W-:-:S04]  /*110c0*/  ULEA UR5, UR6, UR5, 0x18 ;  /* 0x0000000506057291 */ /* 0x001fc8000f8ec03f */
[----:B------:R-:W-:-:S04]  /*110d0*/  UIADD3 UR4, UR5, 0x10, UR4 ;  /* 0x0000001005047890 */ /* 0x000fc8000fffe004 */
[----:B------:R-:W-:-:S09]  /*110e0*/  UPRMT UR4, URZ, 0x654, UR4 ;  /* 0x000006543f047896 */ /* 0x000fd20008000004 */
[----:B------:R-:W-:Y:S01]  /*110f0*/  SYNCS.ARRIVE.TRANS64.RED.A1T0 RZ, [UR4], RZ ;  /* 0x000000ffffff79a7 */ /* 0x000fe20008100404 */
[----:B------:R-:W-:Y:S05]  /*11100*/  @P0 BRA `(.L_x_26) ;  /* 0x0000000000040947 */ /* 0x000fea0003800000 */
[----:B------:R-:W-:Y:S01]  /*11110*/  BPT.TRAP 0x1 ;  /* 0x000000040000795c */ /* 0x000fe20000300000 */
.L_x_26:
[----:B------:R-:W0:Y:S01]  /*11120*/  S2R R0, SR_TID.X ;  /* 0x0000000000007919 */ /* 0x000e220000002100 */
[----:B------:R-:W-:Y:S01]  /*11130*/  IMAD.MOV.U32 R21, RZ, RZ, 0x6540 ;  /* 0x00006540ff157424 */ /* 0x000fe200078e00ff */
[----:B------:R-:W-:Y:S01]  /*11140*/  UIMAD.WIDE UR6, UR41, 0x180, URZ ;  /* 0x00000180290678a5 */ /* 0x000fe2000f8e023f */
[----:B------:R-:W1:Y:S01]  /*11150*/  S2R R6, SR_TID.X ;  /* 0x0000000000067919 */ /* 0x000e620000002100 */
[----:B------:R-:W-:Y:S01]  /*11160*/  USHF.R.S32.HI UR10, URZ, 0x1f, UR43 ;  /* 0x0000001f3f0a7899 */ /* 0x000fe2000801142b */
[----:B------:R-:W-:Y:S01]  /*11170*/  ULDC.64 UR8, c[0x0][0x5d0] ;  /* 0x0001740000087ab9 */ /* 0x000fe20000000a00 */
[----:B------:R-:W-:Y:S02]  /*11180*/  UIADD3 UR39, UR44, UR39, URZ ;  /* 0x000000272c277290 */ /* 0x000fe4000fffe03f */
[----:B------:R-:W-:Y:S02]  /*11190*/  UIMAD UR4, UR10, UR8, URZ ;  /* 0x000000080a0472a4 */ /* 0x000fe4000f8e023f */
[----:B------:R-:W-:-:S02]  /*111a0*/  UIMAD UR41, UR41, 0x180, URZ ;  /* 0x00000180292978a4 */ /* 0x000fc4000f8e023f */
[----:B------:R-:W-:Y:S01]  /*111b0*/  UIMAD UR4, UR43, UR9, UR4 ;  /* 0x000000092b0472a4 */ /* 0x000fe2000f8e0204 */
[----:B------:R-:W-:Y:S01]  /*111c0*/  ULDC UR5, c[0x0][0x284] ;  /* 0x0000a10000057ab9 */ /* 0x000fe20000000800 */
[----:B------:R-:W-:-:S04]  /*111d0*/  UISETP.GT.U32.AND UP0, UPT, UR39, 0x1, UPT ;  /* 0x000000012700788c */ /* 0x000fc8000bf04070 */
[----:B------:R-:W-:Y:S01]  /*111e0*/  UISETP.LT.U32.AND UP0, UPT, UR44, 0x2, UP0 ;  /* 0x000000022c00788c */ /* 0x000fe20008701070 */
[----:B0----5:R-:W-:-:S04]  /*111f0*/  SHF.R.U32.HI R3, RZ, 0x7, R0 ;  /* 0x00000007ff037819 */ /* 0x021fc80000011600 */
[----:B------:R-:W-:Y:S01]  /*11200*/  LOP3.LUT R3, R3, 0x1, RZ, 0xc0, !PT ;  /* 0x0000000103037812 */ /* 0x000fe200078ec0ff */
[C---:B-1----:R-:W-:Y:S01]  /*11210*/  IMAD.SHL.U32 R20, R6.reuse, 0x2, RZ ;  /* 0x0000000206147824 */ /* 0x042fe200078e00ff */
[----:B------:R-:W-:Y:S02]  /*11220*/  SHF.R.U32.HI R0, RZ, 0x2, R6 ;  /* 0x00000002ff007819 */ /* 0x000fe40000011606 */
[----:B------:R-:W-:Y:S01]  /*11230*/  LOP3.LUT R4, R6, 0x60, RZ, 0xc0, !PT ;  /* 0x0000006006047812 */ /* 0x000fe200078ec0ff */
[----:B------:R-:W-:Y:S01]  /*11240*/  IMAD.SHL.U32 R160, R3, 0x40, RZ ;  /* 0x0000004003a07824 */ /* 0x000fe200078e00ff */
[----:B------:R-:W-:Y:S02]  /*11250*/  LOP3.LUT R0, R0, 0x7, RZ, 0xc0, !PT ;  /* 0x0000000700007812 */ /* 0x000fe400078ec0ff */
[----:B------:R-:W-:Y:S02]  /*11260*/  LOP3.LUT R20, R20, 0x6, RZ, 0xc0, !PT ;  /* 0x0000000614147812 */ /* 0x000fe400078ec0ff */
[----:B------:R-:W-:-:S02]  /*11270*/  SHF.R.U32.HI R4, RZ, 0x1, R4 ;  /* 0x00000001ff047819 */ /* 0x000fc40000011604 */
[--C-:B------:R-:W-:Y:S02]  /*11280*/  LOP3.LUT R160, R160, 0x40, R0.reuse, 0xe2, !PT ;  /* 0x00000040a0a07812 */ /* 0x100fe400078ee200 */
[----:B------:R-:W-:Y:S01]  /*11290*/  PRMT R20, R20, R21, UR42 ;  /* 0x0000002a14147e16 */ /* 0x000fe20008000015 */
[----:B------:R-:W-:Y:S01]  /*112a0*/  USHF.L.U32 UR42, UR42, 0x8, URZ ;  /* 0x000000082a2a7899 */ /* 0x000fe2000800063f */
[----:B------:R-:W-:Y:S02]  /*112b0*/  IADD3 R0, RZ, -R4, -R0 ;  /* 0x80000004ff007210 */ /* 0x000fe40007ffe800 */
[----:B------:R-:W-:Y:S01]  /*112c0*/  LOP3.LUT R160, R160, UR6, R4, 0xfe, !PT ;  /* 0x00000006a0a07c12 */ /* 0x000fe2000f8efe04 */
[----:B------:R-:W-:Y:S01]  /*112d0*/  IMAD.U32 R4, RZ, RZ, UR8 ;  /* 0x00000008ff047e24 */ /* 0x000fe2000f8e00ff */
[----:B------:R-:W-:Y:S01]  /*112e0*/  SHF.R.S32.HI R21, RZ, 0x1f, R20 ;  /* 0x0000001fff157819 */ /* 0x000fe20000011414 */
[----:B------:R-:W-:Y:S01]  /*112f0*/  ULDC UR8, c[0x0][0x288] ;  /* 0x0000a20000087ab9 */ /* 0x000fe20000000800 */
[----:B------:R-:W-:Y:S01]  /*11300*/  IMAD R0, R3, -0x40, R0 ;  /* 0xffffffc003007824 */ /* 0x000fe200078e0200 */
[----:B------:R-:W-:Y:S01]  /*11310*/  UISETP.GE.AND UP1, UPT, UR42, UR8, UPT ;  /* 0x000000082a00728c */ /* 0x000fe2000bf26270 */
[----:B------:R-:W-:-:S02]  /*11320*/  IMAD.U32 R3, RZ, RZ, UR5 ;  /* 0x00000005ff037e24 */ /* 0x000fc4000f8e00ff */
[----:B------:R-:W-:Y:S01]  /*11330*/  IMAD.WIDE.U32 R4, R4, UR43, R20 ;  /* 0x0000002b04047c25 */ /* 0x000fe2000f8e0014 */
[----:B------:R-:W-:Y:S02]  /*11340*/  UISETP.GE.OR UP1, UPT, UR41, UR5, UP1 ;  /* 0x000000052900728c */ /* 0x000fe40008f26670 */
[----:B------:R-:W-:Y:S01]  /*11350*/  IADD3 R3, R3, -UR41, R0 ;  /* 0x8000002903037c10 */ /* 0x000fe2000fffe000 */
[----:B------:R-:W-:Y:S01]  /*11360*/  VIADD R5, R5, UR4 ;  /* 0x0000000405057c36 */ /* 0x000fe20008000000 */
[----:B------:R-:W-:Y:S01]  /*11370*/  USHF.R.U32.HI UR4, URZ, 0x1, UR39 ;  /* 0x000000013f047899 */ /* 0x000fe20008011627 */
[----:B------:R-:W-:Y:S01]  /*11380*/  LOP3.LUT R0, R6, 0x3, RZ, 0xc0, !PT ;  /* 0x0000000306007812 */ /* 0x000fe200078ec0ff */
[----:B------:R-:W-:Y:S01]  /*11390*/  IMAD.MOV.U32 R6, RZ, RZ, -0x2 ;  /* 0xfffffffeff067424 */ /* 0x000fe200078e00ff */
[----:B------:R-:W-:Y:S01]  /*113a0*/  PLOP3.LUT P0, PT, PT, PT, UP1, 0x80, 0x0 ;  /* 0x000000000000781c */ /* 0x000fe20003f0f018 */
[----:B------:R-:W-:Y:S02]  /*113b0*/  ULOP3.LUT UR4, UR4, 0x1, URZ, 0xc0, !UPT ;  /* 0x0000000104047892 */ /* 0x000fe4000f8ec03f */
[----:B------:R-:W-:Y:S01]  /*113c0*/  IMAD R0, R0, R6, UR8 ;  /* 0x0000000800007e24 */ /* 0x000fe2000f8e0206 */
[----:B------:R-:W-:-:S02]  /*113d0*/  USEL UR5, URZ, 0x1, !UP0 ;  /* 0x000000013f057887 */ /* 0x000fc4000c000000 */
[----:B------:R-:W-:Y:S01]  /*113e0*/  UISETP.NE.U32.AND UP2, UPT, UR4, 0x1, UPT ;  /* 0x000000010400788c */ /* 0x000fe2000bf45070 */
[----:B------:R-:W-:Y:S01]  /*113f0*/  VIADD R0, R0, -UR42 ;  /* 0x8000002a00007c36 */ /* 0x000fe20008000000 */
[----:B------:R-:W-:Y:S02]  /*11400*/  ULOP3.LUT UR39, UR39, 0x1, URZ, 0xc0, !UPT ;  /* 0x0000000127277892 */ /* 0x000fe4000f8ec03f */
[----:B------:R-:W-:Y:S01]  /*11410*/  UISETP.GT.U32.AND UP2, UPT, UR44, 0x1, !UP2 ;  /* 0x000000012c00788c */ /* 0x000fe2000d744070 */
[----:B------:R-:W-:-:S03]  /*11420*/  UMOV UR41, 0xffffffff ;  /* 0xffffffff00297882 */ /* 0x000fc60000000000 */
[----:B------:R-:W-:-:S04]  /*11430*/  USEL UR4, URZ, 0x1, !UP2 ;  /* 0x000000013f047887 */ /* 0x000fc8000d000000 */
[----:B------:R-:W-:Y:S01]  /*11440*/  ULOP3.LUT UR38, UR4, UR38, UR5, 0x96, !UPT ;  /* 0x0000002604267292 */ /* 0x000fe2000f8e9605 */
[----:B------:R-:W-:Y:S11]  /*11450*/  @P0 BRA `(.L_x_28) ;  /* 0x0000018800080947 */ /* 0x000ff60003800000 */
[----:B------:R-:W-:Y:S01]  /*11460*/  FSETP.NEU.AND P0, PT, R16, RZ, PT ;  /* 0x000000ff1000720b */ /* 0x000fe20003f0d000 */
[----:B------:R-:W-:Y:S01]  /*11470*/  ULDC.64 UR8, c[0x0][0x5c8] ;  /* 0x0001720000087ab9 */ /* 0x000fe20000000a00 */
[----:B------:R-:W-:Y:S01]  /*11480*/  ISETP.GT.AND P1, PT, R3, RZ, PT ;  /* 0x000000ff0300720c */ /* 0x000fe20003f24270 */
[----:B------:R-:W-:Y:S01]  /*11490*/  UIMAD UR4, UR7, UR8, URZ ;  /* 0x00000008070472a4 */ /* 0x000fe2000f8e023f */
[----:B------:R-:W-:Y:S01]  /*114a0*/  IMAD.U32 R13, RZ, RZ, UR9 ;  /* 0x00000009ff0d7e24 */ /* 0x000fe2000f8e00ff */
[----:B------:R-:W-:Y:S01]  /*114b0*/  BSSY B0, `(.L_x_28) ;  /* 0x000187c000007945 */ /* 0x000fe20003800000 */
[----:B------:R-:W-:Y:S01]  /*114c0*/  IMAD.WIDE.U32 R4, R160, UR8, R4 ;  /* 0x00000008a0047c25 */ /* 0x000fe2000f8e0004 */
[----:B------:R-:W-:-:S03]  /*114d0*/  ISETP.GT.AND P2, PT, R0, RZ, P1 ;  /* 0x000000ff0000720c */ /* 0x000fc60000f44270 */
[----:B------:R-:W-:-:S04]  /*114e0*/  IMAD R13, R160, R13, UR4 ;  /* 0x00000004a00d7e24 */ /* 0x000fc8000f8e020d */
[----:B------:R-:W-:Y:S01]  /*114f0*/  IMAD.IADD R13, R5, 0x1, R13 ;  /* 0x00000001050d7824 */ /* 0x000fe200078e020d */
[----:B------:R-:W-:Y:S06]  /*11500*/  @!P0 BRA `(.L_x_29) ;  /* 0x000000f000a88947 */ /* 0x000fec0003800000 */
[----:B------:R-:W0:Y:S01]  /*11510*/  LDC.64 R18, c[0x0][0x5b0] ;  /* 0x00016c00ff127b82 */ /* 0x000e220000000a00 */
[----:B------:R-:W2:Y:S07]  /*11520*/  LDL.LU R12, [R1+0x200] ;  /* 0x00020000010c7983 */ /* 0x000eae0000300800 */
[----:B------:R-:W1:Y:S08]  /*11530*/  LDC.64 R152, c[0x0][0x5b8] ;  /* 0x00016e00ff987b82 */ /* 0x000e700000000a00 */
[----:B------:R-:W3:Y:S01]  /*11540*/  LDC.64 R14, c[0x0][0x5a8] ;  /* 0x00016a00ff0e7b82 */ /* 0x000ee20000000a00 */
[----:B0-----:R-:W-:Y:S01]  /*11550*/  R2UR UR4, R18 ;  /* 0x00000000120472ca */ /* 0x001fe200000e0000 */
[----:B-1----:R-:W-:-:S02]  /*11560*/  IMAD R161, R152, UR10, RZ ;  /* 0x0000000a98a17c24 */ /* 0x002fc4000f8e02ff */
[----:B------:R-:W-:-:S10]  /*11570*/  IMAD.WIDE.U32 R156, R152, UR43, R20 ;  /* 0x0000002b989c7c25 */ /* 0x000fd4000f8e0014 */
[----:B------:R-:W-:Y:S01]  /*11580*/  UIMAD UR4, UR7, UR4, URZ ;  /* 0x00000004070472a4 */ /* 0x000fe2000f8e023f */
[----:B------:R-:W-:Y:S02]  /*11590*/  IMAD R161, R153, UR43, R161 ;  /* 0x0000002b99a17c24 */ /* 0x000fe4000f8e02a1 */
[----:B------:R-:W-:Y:S02]  /*115a0*/  IMAD.MOV.U32 R22, RZ, RZ, R156 ;  /* 0x000000ffff167224 */ /* 0x000fe400078e009c */
[----:B------:R-:W-:Y:S02]  /*115b0*/  IMAD.IADD R23, R157, 0x1, R161 ;  /* 0x000000019d177824 */ /* 0x000fe400078e02a1 */
[C---:B------:R-:W-:Y:S01]  /*115c0*/  IMAD R11, R160.reuse, R19, UR4 ;  /* 0x00000004a00b7e24 */ /* 0x040fe2000f8e0213 */
[----:B------:R-:W-:Y:S01]  /*115d0*/  ULDC.64 UR4, c[0x0][0x5c0] ;  /* 0x0001700000047ab9 */ /* 0x000fe20000000a00 */
[----:B------:R-:W-:-:S04]  /*115e0*/  IMAD.WIDE.U32 R6, R160, R18, R22 ;  /* 0x00000012a0067225 */ /* 0x000fc800078e0016 */
[----:B------:R-:W-:Y:S01]  /*115f0*/  IMAD.IADD R5, R7, 0x1, R11 ;  /* 0x0000000107057824 */ /* 0x000fe200078e020b */
[----:B---3--:R-:W-:-:S04]  /*11600*/  LEA R8, P0, R6, R14, 0x1 ;  /* 0x0000000e06087211 */ /* 0x008fc800078008ff */
[----:B------:R-:W-:-:S05]  /*11610*/  LEA.HI.X R9, R6, R15, R5, 0x1, P0 ;  /* 0x0000000f06097211 */ /* 0x000fca00000f0c05 */
[----:B------:R-:W3:Y:S01]  /*11620*/  @P2 LDG.E.LTC128B.U16 R10, desc[UR36][R8.64] ;  /* 0x00000024080a2981 */ /* 0x000ee2000c1e1520 */
[----:B------:R-:W-:Y:S01]  /*11630*/  BSSY B1, `(.L_x_30) ;  /* 0x0000011000017945 */ /* 0x000fe20003800000 */
[----:B---3--:R-:W-:-:S05]  /*11640*/  HADD2.F32 R5, -RZ, R10.H0_H0 ;  /* 0x2000000aff057230 */ /* 0x008fca0000004100 */
[----:B------:R-:W-:-:S04]  /*11650*/  FMUL R5, R5, R16 ;  /* 0x0000001005057220 */ /* 0x000fc80000400000 */
[----:B--2---:R-:W-:Y:S01]  /*11660*/  FFMA R5, R12, R2, R5 ;  /* 0x000000020c057223 */ /* 0x004fe20000000005 */
[----:B------:R-:W-:-:S04]  /*11670*/  LEA R12, P0, R4, UR4, 0x1 ;  /* 0x00000004040c7c11 */ /* 0x000fc8000f8008ff */
[----:B------:R-:W-:Y:S02]  /*11680*/  LEA.HI.X R13, R4, UR5, R13, 0x1, P0 ;  /* 0x00000005040d7c11 */ /* 0x000fe400080f0c0d */
[----:B------:R-:W-:-:S05]  /*11690*/  F2FP.F16.F32.PACK_AB R4, RZ, R5 ;  /* 0x00000005ff04723e */ /* 0x000fca00000000ff */
[----:B------:R0:W-:Y:S02]  /*116a0*/  @P2 STG.E.U16 desc[UR36][R12.64], R4 ;  /* 0x000000040c002986 */ /* 0x0001e4000c101524 */
[----:B0-----:R-:W-:-:S04]  /*116b0*/  IMAD.WIDE.U32 R4, R160, R18, R20 ;  /* 0x00000012a0047225 */ /* 0x001fc800078e0014 */
[----:B------:R-:W-:Y:S02]  /*116c0*/  IMAD.IADD R5, R11, 0x1, R5 ;  /* 0x000000010b057824 */ /* 0x000fe400078e0205 */
[----:B------:R-:W-:-:S04]  /*116d0*/  IMAD.WIDE.U32 R4, R152, UR43, R4 ;  /* 0x0000002b98047c25 */ /* 0x000fc8000f8e0004 */
[----:B------:R-:W-:Y:S01]  /*116e0*/  IMAD.IADD R5, R161, 0x1, R5 ;  /* 0x00000001a1057824 */ /* 0x000fe200078e0205 */
[----:B------:R-:W-:-:S04]  /*116f0*/  LEA R8, P0, R4, R14, 0x1 ;  /* 0x0000000e04087211 */ /* 0x000fc800078008ff */
[----:B------:R-:W-:Y:S02]  /*11700*/  LEA.HI.X R9, R4, R15, R5, 0x1, P0 ;  /* 0x0000000f04097211 */ /* 0x000fe400000f0c05 */
[----:B------:R-:W-:-:S13]  /*11710*/  ISETP.GT.AND P0, PT, R0, 0x1, P1 ;  /* 0x000000010000780c */ /* 0x000fda0000f04270 */
[----:B------:R-:W-:Y:S05]  /*11720*/  @!P0 BRA `(.L_x_31) ;  /* 0x0000000000048947 */ /* 0x000fea0003800000 */
[----:B------:R0:W5:Y:S02]  /*11730*/  LDG.E.LTC128B.U16 R10, desc[UR36][R8.64+0x2] ;  /* 0x00000224080a7981 */ /* 0x000164000c1e1520 */
.L_x_31:
[----:B------:R-:W-:Y:S05]  /*11740*/  BSYNC B1 ;  /* 0x0000000000017941 */ /* 0x000fea0003800000 */
.L_x_30:
[----:B------:R-:W2:Y:S01]  /*11750*/  LDL.LU R5, [R1+0x204] ;  /* 0x0002040001057983 */ /* 0x000ea20000300800 */
[----:B-----5:R-:W-:Y:S01]  /*11760*/  HADD2.F32 R4, -RZ, R10.H0_H0 ;  /* 0x2000000aff047230 */ /* 0x020fe20000004100 */
[C---:B------:R-:W-:Y:S01]  /*11770*/  SHF.L.U64.HI R163, R18.reuse, 0x3, R19 ;  /* 0x0000000312a37819 */ /* 0x040fe20000010213 */
[----:B------:R-:W-:Y:S01]  /*11780*/  IMAD.SHL.U32 R162, R18, 0x8, RZ ;  /* 0x0000000812a27824 */ /* 0x000fe200078e00ff */
[----:B------:R-:W3:Y:S02]  /*11790*/  LDL.LU R17, [R1+0x208] ;  /* 0x0002080001117983 */ /* 0x000ee40000300800 */
[----:B------:R-:W-:-:S04]  /*117a0*/  FMUL R4, R4, R16 ;  /* 0x0000001004047220 */ /* 0x000fc80000400000 */
[----:B--2---:R-:W-:Y:S01]  /*117b0*/  FFMA R4, R5, R2, R4 ;  /* 0x0000000205047223 */ /* 0x004fe20000000004 */
[----:B------:R-:W-:-:S04]  /*117c0*/  @P0 IMAD.MOV.U32 R5, RZ, RZ, R13 ;  /* 0x000000ffff050224 */ /* 0x000fc800078e000d */
[----:B------:R-:W-:-:S04]  /*117d0*/  F2FP.F16.F32.PACK_AB R4, RZ, R4 ;  /* 0x00000004ff04723e */ /* 0x000fc800000000ff */
[----:B------:R-:W-:Y:S01]  /*117e0*/  PRMT R6, R4, 0x7610, R6 ;  /* 0x0000761004067816 */ /* 0x000fe20000000006 */
[----:B------:R-:W-:-:S05]  /*117f0*/  @P0 IMAD.MOV.U32 R4, RZ, RZ, R12 ;  /* 0x000000ffff040224 */ /* 0x000fca00078e000c */
[----:B------:R1:W-:Y:S01]  /*11800*/  @P0 STG.E.U16 desc[UR36][R4.64+0x2], R6 ;  /* 0x0000020604000986 */ /* 0x0003e2000c101524 */
[----:B------:R-:W-:-:S04]  /*11810*/  ISETP.GT.AND P0, PT, R3, 0x8, PT ;  /* 0x000000080300780c */ /* 0x000fc80003f04270 */
[----:B------:R-:W-:Y:S01]  /*11820*/  ISETP.GT.AND P2, PT, R0, RZ, P0 ;  /* 0x000000ff0000720c */ /* 0x000fe20000744270 */
[----:B-1----:R-:W-:-:S04]  /*11830*/  IMAD.WIDE.U32 R4, R160, R18, R162 ;  /* 0x00000012a0047225 */ /* 0x002fc800078e00a2 */
[----:B------:R-:W-:Y:S01]  /*11840*/  IMAD.IADD R11, R11, 0x1, R5 ;  /* 0x000000010b0b7824 */ /* 0x000fe200078e0205 */
[----:B------:R-:W-:-:S04]  /*11850*/  IADD3 R5, P3, R156, R4, RZ ;  /* 0x000000049c057210 */ /* 0x000fc80007f7e0ff */
[----:B------:R-:W-:Y:S02]  /*11860*/  IADD3.X R7, R11, R23, RZ, P3, !PT ;  /* 0x000000170b077210 */ /* 0x000fe40001ffe4ff */
[----:B------:R-:W-:-:S04]  /*11870*/  LEA R6, P3, R5, R14, 0x1 ;  /* 0x0000000e05067211 */ /* 0x000fc800078608ff */
[----:B------:R-:W-:-:S05]  /*11880*/  LEA.HI.X R7, R5, R15, R7, 0x1, P3 ;  /* 0x0000000f05077211 */ /* 0x000fca00018f0c07 */
[----:B------:R-:W2:Y:S01]  /*11890*/  @P2 LDG.E.LTC128B.U16 R10, desc[UR36][R6.64] ;  /* 0x00000024060a2981 */ /* 0x000ea2000c1e1520 */
[----:B------:R-:W-:Y:S01]  /*118a0*/  IADD3 R4, P3, R20, R4, RZ ;  /* 0x0000000414047210 */ /* 0x000fe20007f7e0ff */
[----:B------:R-:W-:Y:S01]  /*118b0*/  USHF.L.U64.HI UR4, UR8, 0x4, UR9 ;  /* 0x0000000408047899 */ /* 0x000fe20008010209 */
[----:B------:R-:W-:Y:S01]  /*118c0*/  ISETP.GT.AND P4, PT, R0, 0x1, P0 ;  /* 0x000000010000780c */ /* 0x000fe20000784270 */
[----:B------:R-:W-:Y:S02]  /*118d0*/  BSSY B1, `(.L_x_32) ;  /* 0x0000011000017945 */ /* 0x000fe40003800000 */
[----:B------:R-:W-:Y:S02]  /*118e0*/  IMAD.X R5, R21, 0x1, R11, P3 ;  /* 0x0000000115057824 */ /* 0x000fe400018e060b */
[----:B------:R-:W-:-:S04]  /*118f0*/  IMAD.WIDE.U32 R4, R152, UR43, R4 ;  /* 0x0000002b98047c25 */ /* 0x000fc8000f8e0004 */
[----:B------:R-:W-:Y:S02]  /*11900*/  IMAD.IADD R5, R161, 0x1, R5 ;  /* 0x00000001a1057824 */ /* 0x000fe400078e0205 */
[----:B--2---:R-:W-:-:S05]  /*11910*/  HADD2.F32 R6, -RZ, R10.H0_H0 ;  /* 0x2000000aff067230 */ /* 0x004fca0000004100 */
[----:B------:R-:W-:-:S04]  /*11920*/  FMUL R6, R6, R16 ;  /* 0x0000001006067220 */ /* 0x000fc80000400000 */
[----:B---3--:R-:W-:Y:S01]  /*11930*/  FFMA R11, R17, R2, R6 ;  /* 0x00000002110b7223 */ /* 0x008fe20000000006 */
[----:B------:R-:W-:-:S04]  /*11940*/  LEA R6, P3, R4, R14, 0x1 ;  /* 0x0000000e04067211 */ /* 0x000fc800078608ff */
[----:B------:R-:W-:Y:S01]  /*11950*/  LEA.HI.X R7, R4, R15, R5, 0x1, P3 ;  /* 0x0000000f04077211 */ /* 0x000fe200018f0c05 */
[----:B------:R-:W-:Y:S01]  /*11960*/  IMAD.U32 R4, RZ, RZ, UR8 ;  /* 0x00000008ff047e24 */ /* 0x000fe2000f8e00ff */
[----:B------:R-:W-:-:S04]  /*11970*/  F2FP.F16.F32.PACK_AB R5, RZ, R11 ;  /* 0x0000000bff05723e */ /* 0x000fc800000000ff */
[----:B------:R-:W-:Y:S02]  /*11980*/  LEA R4, P3, R4, R12, 0x4 ;  /* 0x0000000c04047211 */ /* 0x000fe400078620ff */
[----:B------:R-:W-:Y:S02]  /*11990*/  PRMT R11, R5, 0x7610, R11 ;  /* 0x00007610050b7816 */ /* 0x000fe4000000000b */
[----:B------:R-:W-:-:S05]  /*119a0*/  IADD3.X R5, R13, UR4, RZ, P3, !PT ;  /* 0x000000040d057c10 */ /* 0x000fca0009ffe4ff */
[----:B------:R1:W-:Y:S01]  /*119b0*/  @P2 STG.E.U16 desc[UR36][R4.64], R11 ;  /* 0x0000000b04002986 */ /* 0x0003e2000c101524 */
[----:B------:R-:W-:Y:S05]  /*119c0*/  @!P4 BRA `(.L_x_33) ;  /* 0x000000000004c947 */ /* 0x000fea0003800000 */
[----:B------:R2:W5:Y:S02]  /*119d0*/  LDG.E.LTC128B.U16 R10, desc[UR36][R6.64+0x2] ;  /* 0x00000224060a7981 */ /* 0x000564000c1e1520 */
.L_x_33:
[----:B------:R-:W-:Y:S05]  /*119e0*/  BSYNC B1 ;  /* 0x0000000000017941 */ /* 0x000fea0003800000 */
.L_x_32:
[----:B------:R-:W3:Y:S01]  /*119f0*/  LDL.LU R17, [R1+0x20c] ;  /* 0x00020c0001117983 */ /* 0x000ee20000300800 */
[----:B-1---5:R-:W-:Y:S01]  /*11a00*/  HADD2.F32 R11, -RZ, R10.H0_H0 ;  /* 0x2000000aff0b7230 */ /* 0x022fe20000004100 */
[----:B------:R-:W-:Y:S01]  /*11a10*/  ISETP.GT.AND P2, PT, R0, 0x8, P1 ;  /* 0x000000080000780c */ /* 0x000fe20000f44270 */
[----:B------:R-:W-:Y:S03]  /*11a20*/  BSSY B1, `(.L_x_34) ;  /* 0x0000007000017945 */ /* 0x000fe60003800000 */
[----:B------:R-:W-:-:S04]  /*11a30*/  FMUL R11, R11, R16 ;  /* 0x000000100b0b7220 */ /* 0x000fc80000400000 */
[----:B---3--:R-:W-:-:S05]  /*11a40*/  FFMA R11, R17, R2, R11 ;  /* 0x00000002110b7223 */ /* 0x008fca000000000b */
[----:B------:R-:W-:-:S05]  /*11a50*/  F2FP.F16.F32.PACK_AB R11, RZ, R11 ;  /* 0x0000000bff0b723e */ /* 0x000fca00000000ff */
[----:B------:R1:W-:Y:S01]  /*11a60*/  @P4 STG.E.U16 desc[UR36][R4.64+0x2], R11 ;  /* 0x0000020b04004986 */ /* 0x0003e2000c101524 */
[----:B------:R-:W-:Y:S05]  /*11a70*/  @!P2 BRA `(.L_x_35) ;  /* 0x000000000004a947 */ /* 0x000fea0003800000 */
[----:B------:R3:W5:Y:S02]  /*11a80*/  LDG.E.LTC128B.U16 R10, desc[UR36][R8.64+0x10] ;  /* 0x00001024080a7981 */ /* 0x000764000c1e1520 */
.L_x_35:
[----:B------:R-:W-:Y:S05]  /*11a90*/  BSYNC B1 ;  /* 0x0000000000017941 */ /* 0x000fea0003800000 */
.L_x_34:
[----:B------:R-:W4:Y:S01]  /*11aa0*/  LDL.LU R17, [R1+0x210] ;  /* 0x0002100001117983 */ /* 0x000f220000300800 */
[----:B-1---5:R-:W-:Y:S01]  /*11ab0*/  HADD2.F32 R11, -RZ, R10.H0_H0 ;  /* 0x2000000aff0b7230 */ /* 0x022fe20000004100 */
[----:B------:R-:W-:Y:S01]  /*11ac0*/  ISETP.GT.AND P3, PT, R0, 0x9, P1 ;  /* 0x000000090000780c */ /* 0x000fe20000f64270 */
[----:B------:R-:W-:Y:S03]  /*11ad0*/  BSSY B1, `(.L_x_36) ;  /* 0x0000007000017945 */ /* 0x000fe60003800000 */
[----:B------:R-:W-:-:S04]  /*11ae0*/  FMUL R11, R11, R16 ;  /* 0x000000100b0b7220 */ /* 0x000fc80000400000 */
[----:B----4-:R-:W-:-:S05]  /*11af0*/  FFMA R11, R17, R2, R11 ;  /* 0x00000002110b7223 */ /* 0x010fca000000000b */
[----:B------:R-:W-:-:S05]  /*11b00*/  F2FP.F16.F32.PACK_AB R11, RZ, R11 ;  /* 0x0000000bff0b723e */ /* 0x000fca00000000ff */
[----:B------:R1:W-:Y:S01]  /*11b10*/  @P2 STG.E.U16 desc[UR36][R12.64+0x10], R11 ;  /* 0x0000100b0c002986 */ /* 0x0003e2000c101524 */
[----:B------:R-:W-:Y:S05]  /*11b20*/  @!P3 BRA `(.L_x_37) ;  /* 0x000000000004b947 */ /* 0x000fea0003800000 */
[----:B------:R4:W5:Y:S02]  /*11b30*/  LDG.E.LTC128B.U16 R10, desc[UR36][R8.64+0x12] ;  /* 0x00001224080a7981 */ /* 0x000964000c1e1520 */
.L_x_37:
[----:B------:R-:W-:Y:S05]  /*11b40*/  BSYNC B1 ;  /* 0x0000000000017941 */ /* 0x000fea0003800000 */
.L_x_36:
[----:B------:R-:W2:Y:S01]  /*11b50*/  LDL.LU R17, [R1+0x214] ;  /* 0x0002140001117983 */ /* 0x000ea20000300800 */
[----:B-1---5:R-:W-:Y:S01]  /*11b60*/  HADD2.F32 R11, -RZ, R10.H0_H0 ;  /* 0x2000000aff0b7230 */ /* 0x022fe20000004100 */
[----:B------:R-:W-:Y:S01]  /*11b70*/  ISETP.GT.AND P2, PT, R0, 0x8, P0 ;  /* 0x000000080000780c */ /* 0x000fe20000744270 */
[----:B------:R-:W-:Y:S03]  /*11b80*/  BSSY B1, `(.L_x_38) ;  /* 0x0000007000017945 */ /* 0x000fe60003800000 */
[----:B------:R-:W-:-:S04]  /*11b90*/  FMUL R11, R11, R16 ;  /* 0x000000100b0b7220 */ /* 0x000fc80000400000 */
[----:B--2---:R-:W-:-:S05]  /*11ba0*/  FFMA R11, R17, R2, R11 ;  /* 0x00000002110b7223 */ /* 0x004fca000000000b */
[----:B------:R-:W-:-:S05]  /*11bb0*/  F2FP.F16.F32.PACK_AB R11, RZ, R11 ;  /* 0x0000000bff0b723e */ /* 0x000fca00000000ff */
[----:B------:R1:W-:Y:S01]  /*11bc0*/  @P3 STG.E.U16 desc[UR36][R12.64+0x12], R11 ;  /* 0x0000120b0c003986 */ /* 0x0003e2000c101524 */
[----:B------:R-:W-:Y:S05]  /*11bd0*/  @!P2 BRA `(.L_x_39) ;  /* 0x000000000004a947 */ /* 0x000fea0003800000 */
[----:B------:R2:W5:Y:S02]  /*11be0*/  LDG.E.LTC128B.U16 R10, desc[UR36][R6.64+0x10] ;  /* 0x00001024060a7981 */ /* 0x000564000c1e1520 */
.L_x_39:
[----:B------:R-:W-:Y:S05]  /*11bf0*/  BSYNC B1 ;  /* 0x0000000000017941 */ /* 0x000fea0003800000 */
.L_x_38:
[----:B------:R0:W-:Y:S04]  /*11c00*/  STL [R1+0x4bc], R70 ;  /* 0x0004bc4601007387 */ /* 0x0001e80000100800 */
[----:B0-----:R-:W3:Y:S01]  /*11c10*/  LDL.LU R70, [R1+0x218] ;  /* 0x0002180001467983 */ /* 0x001ee20000300800 */
[----:B-1---5:R-:W-:Y:S01]  /*11c20*/  HADD2.F32 R11, -RZ, R10.H0_H0 ;  /* 0x2000000aff0b7230 */ /* 0x022fe20000004100 */
[----:B------:R-:W-:Y:S02]  /*11c30*/  ISETP.GT.AND P3, PT, R0, 0x9, P0 ;  /* 0x000000090000780c */ /* 0x000fe40000764270 */
[----:B------:R0:W-:Y:S02]  /*11c40*/  STL [R1+0x4b8], R69 ;  /* 0x0004b84501007387 */ /* 0x0001e40000100800 */
[----:B------:R-:W-:-:S02]  /*11c50*/  FMUL R11, R11, R16 ;  /* 0x000000100b0b7220 */ /* 0x000fc40000400000 */
[----:B0-----:R-:W4:Y:S04]  /*11c60*/  LDL.LU R69, [R1+0x21c] ;  /* 0x00021c0001457983 */ /* 0x001f280000300800 */
[----:B------:R0:W-:Y:S04]  /*11c70*/  STL [R1+0x4b4], R68 ;  /* 0x0004b44401007387 */ /* 0x0001e80000100800 */
[----:B0-----:R-:W2:Y:S04]  /*11c80*/  LDL.LU R68, [R1+0x220] ;  /* 0x0002200001447983 */ /* 0x001ea80000300800 */
        /* <DEDUP_REMOVED lines=38> */
[----:B------:R0:W-:Y:S01]  /*11ef0*/  STL [R1+0x464], R48 ;  /* 0x0004643001007387 */ /* 0x0001e20000100800 */
[----:B---3--:R-:W-:-:S05]  /*11f00*/  FFMA R11, R70, R2, R11 ;  /* 0x00000002460b7223 */ /* 0x008fca000000000b */
[----:B------:R-:W-:Y:S01]  /*11f10*/  F2FP.F16.F32.PACK_AB R11, RZ, R11 ;  /* 0x0000000bff0b723e */ /* 0x000fe200000000ff */
[----:B0-----:R-:W3:Y:S04]  /*11f20*/  LDL.LU R48, [R1+0x270] ;  /* 0x0002700001307983 */ /* 0x001ee80000300800 */
[----:B------:R-:W-:Y:S04]  /*11f30*/  @P2 STG.E.U16 desc[UR36][R4.64+0x10], R11 ;  /* 0x0000100b04002986 */ /* 0x000fe8000c101524 */
[----:B------:R-:W4:Y:S01]  /*11f40*/  @P3 LDG.E.LTC128B.U16 R10, desc[UR36][R6.64+0x12] ;  /* 0x00001224060a3981 */ /* 0x000f22000c1e1520 */
[----:B------:R-:W-:-:S03]  /*11f50*/  ISETP.GT.AND P2, PT, R0, 0x10, P1 ;  /* 0x000000100000780c */ /* 0x000fc60000f44270 */
[----:B------:R0:W-:Y:S04]  /*11f60*/  STL [R1+0x460], R47 ;  /* 0x0004602f01007387 */ /* 0x0001e80000100800 */
[----:B0-----:R-:W3:Y:S04]  /*11f70*/  LDL.LU R47, [R1+0x274] ;  /* 0x00027400012f7983 */ /* 0x001ee80000300800 */
        /* <DEDUP_REMOVED lines=20> */
[----:B------:R-:W3:Y:S04]  /*120c0*/  LDL.LU R235, [R1+0x2d0] ;  /* 0x0002d00001eb7983 */ /* 0x000ee80000300800 */
        /* <DEDUP_REMOVED lines=34> */
[----:B------:R-:W3:Y:S01]  /*122f0*/  LDL.LU R200, [R1+0x35c] ;  /* 0x00035c0001c87983 */ /* 0x000ee20000300800 */
[----:B----4-:R-:W-:-:S03]  /*12300*/  HADD2.F32 R11, -RZ, R10.H0_H0 ;  /* 0x2000000aff0b7230 */ /* 0x010fc60000004100 */
[----:B------:R-:W4:Y:S02]  /*12310*/  LDL.LU R199, [R1+0x360] ;  /* 0x0003600001c77983 */ /* 0x000f240000300800 */
[----:B------:R-:W-:Y:S02]  /*12320*/  FMUL R11, R11, R16 ;  /* 0x000000100b0b7220 */ /* 0x000fe40000400000 */
[----:B------:R-:W4:Y:S02]  /*12330*/  LDL.LU R198, [R1+0x364] ;  /* 0x0003640001c67983 */ /* 0x000f240000300800 */
[----:B------:R-:W-:Y:S02]  /*12340*/  FFMA R11, R69, R2, R11 ;  /* 0x00000002450b7223 */ /* 0x000fe4000000000b */
[----:B------:R-:W4:Y:S03]  /*12350*/  LDL.LU R197, [R1+0x368] ;  /* 0x0003680001c57983 */ /* 0x000f260000300800 */
[----:B------:R-:W-:Y:S01]  /*12360*/  F2FP.F16.F32.PACK_AB R11, RZ, R11 ;  /* 0x0000000bff0b723e */ /* 0x000fe200000000ff */
[----:B------:R-:W4:Y:S04]  /*12370*/  LDL.LU R196, [R1+0x36c] ;  /* 0x00036c0001c47983 */ /* 0x000f280000300800 */
[----:B------:R-:W-:Y:S04]  /*12380*/  @P3 STG.E.U16 desc[UR36][R4.64+0x12], R11 ;  /* 0x0000120b04003986 */ /* 0x000fe8000c101524 */
[----:B------:R-:W2:Y:S01]  /*12390*/  @P2 LDG.E.LTC128B.U16 R10, desc[UR36][R8.64+0x20] ;  /* 0x00002024080a2981 */ /* 0x000ea2000c1e1520 */
[----:B------:R-:W-:-:S03]  /*123a0*/  ISETP.GT.AND P3, PT, R0, 0x11, P1 ;  /* 0x000000110000780c */ /* 0x000fc60000f64270 */
[----:B------:R-:W4:Y:S04]  /*123b0*/  LDL.LU R195, [R1+0x370] ;  /* 0x0003700001c37983 */ /* 0x000f280000300800 */
        /* <DEDUP_REMOVED lines=35> */
[----:B------:R0:W-:Y:S04]  /*125f0*/  STL [R1+0x434], R36 ;  /* 0x0004342401007387 */ /* 0x0001e80000100800 */
[----:B0-----:R-:W4:Y:S04]  /*12600*/  LDL.LU R36, [R1+0x2cc] ;  /* 0x0002cc0001247983 */ /* 0x001f280000300800 */
        /* <DEDUP_REMOVED lines=19> */
[----:B0-----:R-:W4:Y:S01]  /*12740*/  LDL.LU R26, [R1+0x2a4] ;  /* 0x0002a400011a7983 */ /* 0x001f220000300800 */
[----:B--2---:R-:W-:-:S03]  /*12750*/  HADD2.F32 R11, -RZ, R10.H0_H0 ;  /* 0x2000000aff0b7230 */ /* 0x004fc60000004100 */
[----:B------:R0:W-:Y:S02]  /*12760*/  STL [R1+0x408], R25 ;  /* 0x0004081901007387 */ /* 0x0001e40000100800 */
[----:B------:R-:W-:-:S04]  /*12770*/  FMUL R11, R11, R16 ;  /* 0x000000100b0b7220 */ /* 0x000fc80000400000 */
[----:B------:R-:W-:Y:S01]  /*12780*/  FFMA R11, R68, R2, R11 ;  /* 0x00000002440b7223 */ /* 0x000fe2000000000b */
[----:B0-----:R-:W2:Y:S04]  /*12790*/  LDL.LU R25, [R1+0x2a0] ;  /* 0x0002a00001197983 */ /* 0x001ea80000300800 */
[----:B------:R-:W-:Y:S01]  /*127a0*/  F2FP.F16.F32.PACK_AB R11, RZ, R11 ;  /* 0x0000000bff0b723e */ /* 0x000fe200000000ff */
[----:B------:R-:W5:Y:S04]  /*127b0*/  LDL.LU R70, [R1+0x4bc] ;  /* 0x0004bc0001467983 */ /* 0x000f680000300800 */
[----:B------:R0:W-:Y:S04]  /*127c0*/  @P2 STG.E.U16 desc[UR36][R12.64+0x20], R11 ;  /* 0x0000200b0c002986 */ /* 0x0001e8000c101524 */
[----:B------:R-:W0:Y:S01]  /*127d0*/  @P3 LDG.E.LTC128B.U16 R10, desc[UR36][R8.64+0x22] ;  /* 0x00002224080a3981 */ /* 0x000e22000c1e1520 */
[----:B------:R-:W-:-:S03]  /*127e0*/  ISETP.GT.AND P2, PT, R0, 0x10, P0 ;  /* 0x000000100000780c */ /* 0x000fc60000744270 */
[----:B------:R-:W5:Y:S04]  /*127f0*/  LDL.LU R69, [R1+0x4b8] ;  /* 0x0004b80001457983 */ /* 0x000f680000300800 */
[----:B------:R-:W5:Y:S01]  /*12800*/  LDL.LU R68, [R1+0x4b4] ;  /* 0x0004b40001447983 */ /* 0x000f620000300800 */
[----:B0-----:R-:W-:-:S05]  /*12810*/  HADD2.F32 R11, -RZ, R10.H0_H0 ;  /* 0x2000000aff0b7230 */ /* 0x001fca0000004100 */
[----:B------:R-:W-:-:S04]  /*12820*/  FMUL R11, R11, R16 ;  /* 0x000000100b0b7220 */ /* 0x000fc80000400000 */
[----:B------:R-:W-:Y:S02]  /*12830*/  FFMA R11, R67, R2, R11 ;  /* 0x00000002430b7223 */ /* 0x000fe4000000000b */
[----:B------:R-:W5:Y:S03]  /*12840*/  LDL.LU R67, [R1+0x4b0] ;  /* 0x0004b00001437983 */ /* 0x000f660000300800 */
[----:B------:R-:W-:-:S05]  /*12850*/  F2FP.F16.F32.PACK_AB R11, RZ, R11 ;  /* 0x0000000bff0b723e */ /* 0x000fca00000000ff */
[----:B------:R0:W-:Y:S04]  /*12860*/  @P3 STG.E.U16 desc[UR36][R12.64+0x22], R11 ;  /* 0x0000220b0c003986 */ /* 0x0001e8000c101524 */
[----:B------:R-:W0:Y:S01]  /*12870*/  @P2 LDG.E.LTC128B.U16 R10, desc[UR36][R6.64+0x20] ;  /* 0x00002024060a2981 */ /* 0x000e22000c1e1520 */
[----:B------:R-:W-:Y:S01]  /*12880*/  ISETP.GT.AND P3, PT, R0, 0x11, P0 ;  /* 0x000000110000780c */ /* 0x000fe20000764270 */
        /* <DEDUP_REMOVED lines=146> */
[----:B---3--:R-:W-:Y:S02]  /*131b0*/  FFMA R11, R48, R2, R11 ;  /* 0x00000002300b7223 */ /* 0x008fe4000000000b */
        /* <DEDUP_REMOVED lines=95> */
[----:B--2---:R-:W-:-:S05]  /*137b0*/  FFMA R11, R25, R2, R11 ;  /* 0x00000002190b7223 */ /* 0x004fca000000000b */
[----:B------:R-:W-:-:S05]  /*137c0*/  F2FP.F16.F32.PACK_AB R11, RZ, R11 ;  /* 0x0000000bff0b723e */ /* 0x000fca00000000ff */
[----:B------:R0:W-:Y:S04]  /*137d0*/  @P2 STG.E.U16 desc[UR36][R12.64+0xa0], R11 ;  /* 0x0000a00b0c002986 */ /* 0x0001e8000c101524 */
[----:B------:R-:W0:Y:S01]  /*137e0*/  @P3 LDG.E.LTC128B.U16 R10, desc[UR36][R8.64+0xa2] ;  /* 0x0000a224080a3981 */ /* 0x000e22000c1e1520 */
[----:B------:R-:W-:Y:S01]  /*137f0*/  ISETP.GT.AND P2, PT, R0, 0x50, P0 ;  /* 0x000000500000780c */ /* 0x000fe20000744270 */
[----:B0-----:R-:W-:-:S05]  /*13800*/  HADD2.F32 R11, -RZ, R10.H0_H0 ;  /* 0x2000000aff0b7230 */ /* 0x001fca0000004100 */
[----:B------:R-:W-:-:S04]  /*13810*/  FMUL R11, R11, R16 ;  /* 0x000000100b0b7220 */ /* 0x000fc80000400000 */
[----:B----4-:R-:W-:-:S05]  /*13820*/  FFMA R11, R26, R2, R11 ;  /* 0x000000021a0b7223 */ /* 0x010fca000000000b */
[----:B------:R-:W-:-:S05]  /*13830*/  F2FP.F16.F32.PACK_AB R11, RZ, R11 ;  /* 0x0000000bff0b723e */ /* 0x000fca00000000ff */
[----:B------:R0:W-:Y:S04]  /*13840*/  @P3 STG.E.U16 desc[UR36][R12.64+0xa2], R11 ;  /* 0x0000a20b0c003986 */ /* 0x0001e8000c101524 */
[----:B------:R-:W0:Y:S01]  /*13850*/  @P2 LDG.E.LTC128B.U16 R10, desc[UR36][R6.64+0xa0] ;  /* 0x0000a024060a2981 */ /* 0x000e22000c1e1520 */
[----:B------:R-:W-:Y:S01]  /*13860*/  ISETP.GT.AND P3, PT, R0, 0x51, P0 ;  /* 0x000000510000780c */ /* 0x000fe20000764270 */
[----:B0-----:R-:W-:-:S05]  /*13870*/  HADD2.F32 R11, -RZ, R10.H0_H0 ;  /* 0x2000000aff0b7230 */ /* 0x001fca0000004100 */
[----:B------:R-:W-:-:S04]  /*13880*/  FMUL R11, R11, R16 ;  /* 0x000000100b0b7220 */ /* 0x000fc80000400000 */
[----:B------:R-:W-:-:S05]  /*13890*/  FFMA R11, R27, R2, R11 ;  /* 0x000000021b0b7223 */ /* 0x000fca000000000b */
        /* <DEDUP_REMOVED lines=576> */
[----:B------:R1:W2:Y:S01]  /*15ca0*/  @P1 LDG.E.LTC128B.U16 R10, desc[UR36][R8.64+0x1f2] ;  /* 0x0001f224080a1981 */ /* 0x0002a2000c1e1520 */
[----:B------:R-:W-:Y:S01]  /*15cb0*/  ISETP.GT.AND P2, PT, R0, 0xf8, P0 ;  /* 0x000000f80000780c */ /* 0x000fe20000744270 */
[----:B-1----:R-:W-:Y:S02]  /*15cc0*/  @P1 IMAD.MOV.U32 R9, RZ, RZ, R13 ;  /* 0x000000ffff091224 */ /* 0x002fe400078e000d */
[----:B--2---:R-:W-:-:S05]  /*15cd0*/  HADD2.F32 R8, -RZ, R10.H0_H0 ;  /* 0x2000000aff087230 */ /* 0x004fca0000004100 */
[----:B------:R-:W-:-:S04]  /*15ce0*/  FMUL R8, R8, R16 ;  /* 0x0000001008087220 */ /* 0x000fc80000400000 */
[----:B------:R-:W-:-:S05]  /*15cf0*/  FFMA R8, R158, R2, R8 ;  /* 0x000000029e087223 */ /* 0x000fca0000000008 */
[----:B------:R-:W-:-:S04]  /*15d00*/  F2FP.F16.F32.PACK_AB R8, RZ, R8 ;  /* 0x00000008ff08723e */ /* 0x000fc800000000ff */
[----:B0-----:R-:W-:Y:S01]  /*15d10*/  PRMT R11, R8, 0x7610, R11 ;  /* 0x00007610080b7816 */ /* 0x001fe2000000000b */
[----:B------:R-:W-:-:S05]  /*15d20*/  @P1 IMAD.MOV.U32 R8, RZ, RZ, R12 ;  /* 0x000000ffff081224 */ /* 0x000fca00078e000c */
[----:B------:R0:W-:Y:S04]  /*15d30*/  @P1 STG.E.U16 desc[UR36][R8.64+0x1f2], R11 ;  /* 0x0001f20b08001986 */ /* 0x0001e8000c101524 */
[----:B------:R-:W0:Y:S01]  /*15d40*/  @P2 LDG.E.LTC128B.U16 R10, desc[UR36][R6.64+0x1f0] ;  /* 0x0001f024060a2981 */ /* 0x000e22000c1e1520 */
[----:B------:R-:W-:Y:S01]  /*15d50*/  ISETP.GT.AND P1, PT, R0, 0xf9, P0 ;  /* 0x000000f90000780c */ /* 0x000fe20000724270 */
[----:B0-----:R-:W-:-:S05]  /*15d60*/  HADD2.F32 R8, -RZ, R10.H0_H0 ;  /* 0x2000000aff087230 */ /* 0x001fca0000004100 */
[----:B------:R-:W-:-:S04]  /*15d70*/  FMUL R8, R8, R16 ;  /* 0x0000001008087220 */ /* 0x000fc80000400000 */
[----:B------:R-:W-:Y:S01]  /*15d80*/  FFMA R8, R153, R2, R8 ;  /* 0x0000000299087223 */ /* 0x000fe20000000008 */
[----:B------:R-:W-:-:S04]  /*15d90*/  PRMT R17, R10, 0x7610, R17 ;  /* 0x000076100a117816 */ /* 0x000fc80000000011 */
[----:B------:R-:W-:-:S05]  /*15da0*/  F2FP.F16.F32.PACK_AB R8, RZ, R8 ;  /* 0x00000008ff08723e */ /* 0x000fca00000000ff */
[----:B------:R0:W-:Y:S04]  /*15db0*/  @P2 STG.E.U16 desc[UR36][R4.64+0x1f0], R8 ;  /* 0x0001f00804002986 */ /* 0x0001e8000c101524 */
[----:B------:R1:W2:Y:S01]  /*15dc0*/  @P1 LDG.E.LTC128B.U16 R17, desc[UR36][R6.64+0x1f2] ;  /* 0x0001f22406111981 */ /* 0x0002a2000c1e1520 */
[----:B------:R-:W-:-:S05]  /*15dd0*/  IADD3 R153, P0, R160, 0x80, RZ ;  /* 0x00000080a0997810 */ /* 0x000fca0007f1e0ff */
[----:B-1----:R-:W-:Y:S01]  /*15de0*/  IMAD.X R6, RZ, RZ, UR7, P0 ;  /* 0x00000007ff067e24 */ /* 0x002fe200080e06ff */
[----:B------:R-:W-:-:S03]  /*15df0*/  ISETP.GT.AND P0, PT, R3, 0x80, PT ;  /* 0x000000800300780c */ /* 0x000fc60003f04270 */
[-C--:B------:R-:W-:Y:S01]  /*15e00*/  IMAD R6, R6, R18.reuse, RZ ;  /* 0x0000001206067224 */ /* 0x080fe200078e02ff */
[----:B------:R-:W-:Y:S01]  /*15e10*/  ISETP.GT.AND P3, PT, R0, RZ, P0 ;  /* 0x000000ff0000720c */ /* 0x000fe20000764270 */
[----:B0-----:R-:W-:-:S04]  /*15e20*/  IMAD.WIDE.U32 R8, R153, R18, R22 ;  /* 0x0000001299087225 */ /* 0x001fc800078e0016 */
[----:B------:R-:W-:Y:S01]  /*15e30*/  IMAD R158, R153, R19, R6 ;  /* 0x00000013999e7224 */ /* 0x000fe200078e0206 */
[----:B------:R-:W-:-:S03]  /*15e40*/  LEA R6, P2, R8, R14, 0x1 ;  /* 0x0000000e08067211 */ /* 0x000fc600078408ff */
[----:B------:R-:W-:Y:S02]  /*15e50*/  IMAD.IADD R10, R9, 0x1, R158 ;  /* 0x00000001090a7824 */ /* 0x000fe400078e029e */
[----:B--2---:R-:W-:-:S05]  /*15e60*/  HADD2.F32 R7, -RZ, R17.H0_H0 ;  /* 0x20000011ff077230 */ /* 0x004fca0000004100 */
[----:B------:R-:W-:-:S04]  /*15e70*/  FMUL R7, R7, R16 ;  /* 0x0000001007077220 */ /* 0x000fc80000400000 */
[----:B------:R-:W-:Y:S02]  /*15e80*/  FFMA R7, R155, R2, R7 ;  /* 0x000000029b077223 */ /* 0x000fe40000000007 */
[----:B------:R-:W2:Y:S03]  /*15e90*/  LDL.LU R155, [R1] ;  /* 0x00000000019b7983 */ /* 0x000ea60000300800 */
[----:B------:R-:W-:Y:S01]  /*15ea0*/  F2FP.F16.F32.PACK_AB R9, RZ, R7 ;  /* 0x00000007ff09723e */ /* 0x000fe200000000ff */
[----:B------:R-:W3:Y:S01]  /*15eb0*/  LDL.LU R159, [R1+0x8] ;  /* 0x00000800019f7983 */ /* 0x000ee20000300800 */
[----:B------:R-:W-:-:S03]  /*15ec0*/  LEA.HI.X R7, R8, R15, R10, 0x1, P2 ;  /* 0x0000000f08077211 */ /* 0x000fc600010f0c0a */
[----:B------:R0:W-:Y:S04]  /*15ed0*/  @P1 STG.E.U16 desc[UR36][R4.64+0x1f2], R9 ;  /* 0x0001f20904001986 */ /* 0x0001e8000c101524 */
[----:B------:R1:W4:Y:S04]  /*15ee0*/  @P3 LDG.E.LTC128B.U16 R17, desc[UR36][R6.64] ;  /* 0x0000002406113981 */ /* 0x000328000c1e1520 */
        /* <DEDUP_REMOVED lines=50> */
[----:B-1----:R-:W-:-:S03]  /*16210*/  IMAD.WIDE.U32 R6, R153, R18, R20 ;  /* 0x0000001299067225 */ /* 0x002fc600078e0014 */
[----:B------:R-:W3:Y:S04]  /*16220*/  LDL.LU R197, [R1+0x178] ;  /* 0x0001780001c57983 */ /* 0x000ee80000300800 */
[----:B------:R-:W3:Y:S04]  /*16230*/  LDL.LU R196, [R1+0x17c] ;  /* 0x00017c0001c47983 */ /* 0x000ee80000300800 */
[----:B------:R-:W3:Y:S04]  /*16240*/  LDL.LU R195, [R1+0x180] ;  /* 0x0001800001c37983 */ /* 0x000ee80000300800 */
[----:B------:R-:W3:Y:S01]  /*16250*/  LDL.LU R194, [R1+0x184] ;  /* 0x0001840001c27983 */ /* 0x000ee20000300800 */
[----:B------:R-:W-:-:S03]  /*16260*/  IMAD.IADD R7, R158, 0x1, R7 ;  /* 0x000000019e077824 */ /* 0x000fc600078e0207 */
[----:B------:R-:W3:Y:S04]  /*16270*/  LDL.LU R193, [R1+0x188] ;  /* 0x0001880001c17983 */ /* 0x000ee80000300800 */
[----:B------:R-:W3:Y:S01]  /*16280*/  LDL.LU R192, [R1+0x18c] ;  /* 0x00018c0001c07983 */ /* 0x000ee20000300800 */
[----:B------:R-:W-:-:S03]  /*16290*/  USHF.L.U32 UR4, UR8, 0x8, URZ ;  /* 0x0000000808047899 */ /* 0x000fc6000800063f */
[----:B------:R-:W3:Y:S04]  /*162a0*/  LDL.LU R191, [R1+0x190] ;  /* 0x0001900001bf7983 */ /* 0x000ee80000300800 */
[----:B------:R-:W3:Y:S04]  /*162b0*/  LDL.LU R190, [R1+0x194] ;  /* 0x0001940001be7983 */ /* 0x000ee80000300800 */
[----:B------:R-:W3:Y:S01]  /*162c0*/  LDL.LU R189, [R1+0x198] ;  /* 0x0001980001bd7983 */ /* 0x000ee20000300800 */
[----:B------:R-:W-:-:S03]  /*162d0*/  ISETP.GT.AND P2, PT, R0, 0x1, P0 ;  /* 0x000000010000780c */ /* 0x000fc60000744270 */
[----:B------:R-:W3:Y:S01]  /*162e0*/  LDL.LU R188, [R1+0x19c] ;  /* 0x00019c0001bc7983 */ /* 0x000ee20000300800 */
[----:B------:R-:W-:-:S03]  /*162f0*/  USHF.L.U64.HI UR5, UR8, 0x8, UR9 ;  /* 0x0000000808057899 */ /* 0x000fc60008010209 */
        /* <DEDUP_REMOVED lines=18> */
[----:B--2---:R-:W-:Y:S01]  /*16420*/  FFMA R11, R155, R2, R8 ;  /* 0x000000029b0b7223 */ /* 0x004fe20000000008 */
[----:B0-----:R-:W-:Y:S01]  /*16430*/  IMAD.WIDE.U32 R8, R152, UR43, R6 ;  /* 0x0000002b98087c25 */ /* 0x001fe2000f8e0006 */
[----:B------:R-:W-:Y:S01]  /*16440*/  IADD3 R6, P1, R12, UR4, RZ ;  /* 0x000000040c067c10 */ /* 0x000fe2000ff3e0ff */
[----:B------:R-:W2:Y:S02]  /*16450*/  LDL.LU R171, [R1+0x1e0] ;  /* 0x0001e00001ab7983 */ /* 0x000ea40000300800 */
[----:B------:R-:W-:Y:S01]  /*16460*/  F2FP.F16.F32.PACK_AB R11, RZ, R11 ;  /* 0x0000000bff0b723e */ /* 0x000fe200000000ff */
[----:B------:R-:W-:Y:S01]  /*16470*/  IMAD.IADD R9, R161, 0x1, R9 ;  /* 0x00000001a1097824 */ /* 0x000fe200078e0209 */
[----:B------:R-:W-:Y:S01]  /*16480*/  LEA R10, P4, R8, R14, 0x1 ;  /* 0x0000000e080a7211 */ /* 0x000fe200078808ff */
[----:B------:R-:W2:Y:S01]  /*16490*/  LDL.LU R170, [R1+0x1e4] ;  /* 0x0001e40001aa7983 */ /* 0x000ea20000300800 */
[----:B------:R-:W-:-:S02]  /*164a0*/  IADD3.X R7, R13, UR5, RZ, P1, !PT ;  /* 0x000000050d077c10 */ /* 0x000fc40008ffe4ff */
[----:B------:R-:W-:Y:S01]  /*164b0*/  PRMT R154, R11, 0x7610, R154 ;  /* 0x000076100b9a7816 */ /* 0x000fe2000000009a */
[----:B------:R-:W2:Y:S01]  /*164c0*/  LDL.LU R169, [R1+0x1e8] ;  /* 0x0001e80001a97983 */ /* 0x000ea20000300800 */
[----:B------:R-:W-:-:S03]  /*164d0*/  LEA.HI.X R11, R8, R15, R9, 0x1, P4 ;  /* 0x0000000f080b7211 */ /* 0x000fc600020f0c09 */
[----:B------:R0:W-:Y:S04]  /*164e0*/  @P3 STG.E.U16 desc[UR36][R6.64], R154 ;  /* 0x0000009a06003986 */ /* 0x0001e8000c101524 */
[----:B------:R-:W3:Y:S04]  /*164f0*/  @P2 LDG.E.LTC128B.U16 R17, desc[UR36][R10.64+0x2] ;  /* 0x000002240a112981 */ /* 0x000ee8000c1e1520 */
[----:B------:R-:W2:Y:S01]  /*16500*/  LDL.LU R168, [R1+0x1ec] ;  /* 0x0001ec0001a87983 */ /* 0x000ea20000300800 */
[----:B0-----:R-:W-:-:S03]  /*16510*/  IMAD.WIDE.U32 R154, R153, R18, R162 ;  /* 0x00000012999a7225 */ /* 0x001fc600078e00a2 */
[----:B------:R-:W2:Y:S04]  /*16520*/  LDL.LU R167, [R1+0x1f0] ;  /* 0x0001f00001a77983 */ /* 0x000ea80000300800 */
[----:B------:R-:W2:Y:S01]  /*16530*/  LDL.LU R166, [R1+0x1f4] ;  /* 0x0001f40001a67983 */ /* 0x000ea20000300800 */
[----:B------:R-:W-:-:S03]  /*16540*/  IMAD.IADD R153, R158, 0x1, R155 ;  /* 0x000000019e997824 */ /* 0x000fc600078e029b */
[----:B------:R-:W2:Y:S04]  /*16550*/  LDL.LU R165, [R1+0x1f8] ;  /* 0x0001f80001a57983 */ /* 0x000ea80000300800 */
[----:B------:R-:W2:Y:S04]  /*16560*/  LDL.LU R164, [R1+0x1fc] ;  /* 0x0001fc0001a47983 */ /* 0x000ea80000300800 */
[----:B------:R-:W4:Y:S01]  /*16570*/  LDL.LU R158, [R1+0x4] ;  /* 0x00000400019e7983 */ /* 0x000f220000300800 */
[----:B------:R-:W-:Y:S02]  /*16580*/  ISETP.GT.AND P1, PT, R3, 0x88, PT ;  /* 0x000000880300780c */ /* 0x000fe40003f24270 */
[----:B------:R-:W-:-:S02]  /*16590*/  IADD3 R9, P4, R156, R154, RZ ;  /* 0x0000009a9c097210 */ /* 0x000fc40007f9e0ff */
[----:B------:R-:W-:Y:S01]  /*165a0*/  ISETP.GT.AND P3, PT, R0, RZ, P1 ;  /* 0x000000ff0000720c */ /* 0x000fe20000f64270 */
[----:B---3--:R-:W-:-:S05]  /*165b0*/  HADD2.F32 R8, -RZ, R17.H0_H0 ;  /* 0x20000011ff087230 */ /* 0x008fca0000004100 */
[----:B------:R-:W-:-:S04]  /*165c0*/  FMUL R8, R8, R16 ;  /* 0x0000001008087220 */ /* 0x000fc80000400000 */
[----:B----4-:R-:W-:Y:S01]  /*165d0*/  FFMA R155, R158, R2, R8 ;  /* 0x000000029e9b7223 */ /* 0x010fe20000000008 */
[----:B------:R-:W-:Y:S01]  /*165e0*/  IMAD.X R158, R153, 0x1, R23, P4 ;  /* 0x00000001999e7824 */ /* 0x000fe200020e0617 */
[----:B------:R-:W-:-:S03]  /*165f0*/  LEA R8, P4, R9, R14, 0x1 ;  /* 0x0000000e09087211 */ /* 0x000fc600078808ff */
[----:B------:R-:W-:Y:S02]  /*16600*/  F2FP.F16.F32.PACK_AB R155, RZ, R155 ;  /* 0x0000009bff9b723e */ /* 0x000fe400000000ff */
[----:B------:R-:W-:-:S03]  /*16610*/  LEA.HI.X R9, R9, R15, R158, 0x1, P4 ;  /* 0x0000000f09097211 */ /* 0x000fc600020f0c9e */
[----:B------:R0:W-:Y:S04]  /*16620*/  @P2 STG.E.U16 desc[UR36][R6.64+0x2], R155 ;  /* 0x0000029b06002986 */ /* 0x0001e8000c101524 */
[----:B------:R-:W3:Y:S01]  /*16630*/  @P3 LDG.E.LTC128B.U16 R17, desc[UR36][R8.64] ;  /* 0x0000002408113981 */ /* 0x000ee2000c1e1520 */
[----:B------:R-:W-:-:S05]  /*16640*/  IADD3 R154, P2, R20, R154, RZ ;  /* 0x0000009a149a7210 */ /* 0x000fca0007f5e0ff */
[----:B0-----:R-:W-:Y:S01]  /*16650*/  IMAD.X R155, R21, 0x1, R153, P2 ;  /* 0x00000001159b7824 */ /* 0x001fe200010e0699 */
[----:B------:R-:W-:Y:S01]  /*16660*/  ISETP.GT.AND P2, PT, R0, 0x1, P1 ;  /* 0x000000010000780c */ /* 0x000fe20000f44270 */
[----:B------:R-:W-:Y:S01]  /*16670*/  IMAD.WIDE.U32 R154, R152, UR43, R154 ;  /* 0x0000002b989a7c25 */ /* 0x000fe2000f8e009a */
[----:B------:R-:W-:-:S03]  /*16680*/  IADD3 R158, P4, R4, UR4, RZ ;  /* 0x00000004049e7c10 */ /* 0x000fc6000ff9e0ff */
[----:B------:R-:W-:Y:S02]  /*16690*/  IMAD.IADD R153, R161, 0x1, R155 ;  /* 0x00000001a1997824 */ /* 0x000fe400078e029b */
[----:B---3--:R-:W-:-:S05]  /*166a0*/  HADD2.F32 R8, -RZ, R17.H0_H0 ;  /* 0x20000011ff087230 */ /* 0x008fca0000004100 */
[----:B------:R-:W-:-:S04]  /*166b0*/  FMUL R8, R8, R16 ;  /* 0x0000001008087220 */ /* 0x000fc80000400000 */
[----:B------:R-:W-:Y:S01]  /*166c0*/  FFMA R9, R159, R2, R8 ;  /* 0x000000029f097223 */ /* 0x000fe20000000008 */
[----:B------:R-:W-:-:S04]  /*166d0*/  LEA R8, P5, R154, R14, 0x1 ;  /* 0x0000000e9a087211 */ /* 0x000fc800078a08ff */
[----:B------:R-:W-:Y:S02]  /*166e0*/  F2FP.F16.F32.PACK_AB R9, RZ, R9 ;  /* 0x00000009ff09723e */ /* 0x000fe400000000ff */
[----:B------:R-:W-:Y:S02]  /*166f0*/  IADD3.X R159, R5, UR5, RZ, P4, !PT ;  /* 0x00000005059f7c10 */ /* 0x000fe4000a7fe4ff */
[----:B------:R-:W-:Y:S02]  /*16700*/  PRMT R155, R9, 0x7610, R155 ;  /* 0x00007610099b7816 */ /* 0x000fe4000000009b */
[----:B------:R-:W-:Y:S02]  /*16710*/  LEA.HI.X R9, R154, R15, R153, 0x1, P5 ;  /* 0x0000000f9a097211 */ /* 0x000fe400028f0c99 */
[----:B------:R-:W3:Y:S04]  /*16720*/  LDL.LU R154, [R1+0xc] ;  /* 0x00000c00019a7983 */ /* 0x000ee80000300800 */
[----:B------:R0:W-:Y:S04]  /*16730*/  @P3 STG.E.U16 desc[UR36][R158.64], R155 ;  /* 0x0000009b9e003986 */ /* 0x0001e8000c101524 */
[----:B------:R-:W4:Y:S01]  /*16740*/  @P2 LDG.E.LTC128B.U16 R17, desc[UR36][R8.64+0x2] ;  /* 0x0000022408112981 */ /* 0x000f22000c1e1520 */
[----:B------:R-:W-:-:S03]  /*16750*/  ISETP.GT.AND P4, PT, R0, 0x8, P0 ;  /* 0x000000080000780c */ /* 0x000fc60000784270 */
[----:B0-----:R-:W2:Y:S01]  /*16760*/  LDL.LU R159, [R1+0xd8] ;  /* 0x0000d800019f7983 */ /* 0x001ea20000300800 */
[----:B----4-:R-:W-:-:S05]  /*16770*/  HADD2.F32 R153, -RZ, R17.H0_H0 ;  /* 0x20000011ff997230 */ /* 0x010fca0000004100 */
[----:B------:R-:W-:-:S04]  /*16780*/  FMUL R153, R153, R16 ;  /* 0x0000001099997220 */ /* 0x000fc80000400000 */
[----:B---3--:R-:W-:Y:S01]  /*16790*/  FFMA R153, R154, R2, R153 ;  /* 0x000000029a997223 */ /* 0x008fe20000000099 */
[----:B------:R-:W-:-:S04]  /*167a0*/  IADD3 R154, P3, R4, UR4, RZ ;  /* 0x00000004049a7c10 */ /* 0x000fc8000ff7e0ff */
[----:B------:R-:W-:Y:S02]  /*167b0*/  F2FP.F16.F32.PACK_AB R153, RZ, R153 ;  /* 0x00000099ff99723e */ /* 0x000fe400000000ff */
[----:B------:R-:W-:-:S05]  /*167c0*/  IADD3.X R155, R5, UR5, RZ, P3, !PT ;  /* 0x00000005059b7c10 */ /* 0x000fca0009ffe4ff */
[----:B------:R0:W-:Y:S04]  /*167d0*/  @P2 STG.E.U16 desc[UR36][R154.64+0x2], R153 ;  /* 0x000002999a002986 */ /* 0x0001e8000c101524 */
[----:B------:R-:W3:Y:S01]  /*167e0*/  @P4 LDG.E.LTC128B.U16 R17, desc[UR36][R10.64+0x10] ;  /* 0x000010240a114981 */ /* 0x000ee2000c1e1520 */
[----:B------:R-:W-:-:S03]  /*167f0*/  ISETP.GT.AND P2, PT, R0, 0x9, P0 ;  /* 0x000000090000780c */ /* 0x000fc60000744270 */
[----:B0-----:R-:W4:Y:S04]  /*16800*/  LDL.LU R154, [R1+0x14] ;  /* 0x00001400019a7983 */ /* 0x001f280000300800 */
[----:B------:R-:W2:Y:S01]  /*16810*/  LDL.LU R155, [R1+0x18] ;  /* 0x00001800019b7983 */ /* 0x000ea20000300800 */
[----:B---3--:R-:W-:-:S05]  /*16820*/  HADD2.F32 R153, -RZ, R17.H0_H0 ;  /* 0x20000011ff997230 */ /* 0x008fca0000004100 */
        /* <DEDUP_REMOVED lines=13> */
[----:B------:R-:W-:Y:S02]  /*16900*/  ISETP.GT.AND P2, PT, R0, 0x9, P1 ;  /* 0x000000090000780c */ /* 0x000fe40000f44270 */
[----:B------:R-:W-:Y:S01]  /*16910*/  IADD3 R154, P3, R4, UR4, RZ ;  /* 0x00000004049a7c10 */ /* 0x000fe2000ff7e0ff */
[----:B0-----:R-:W-:-:S05]  /*16920*/  HADD2.F32 R153, -RZ, R17.H0_H0 ;  /* 0x20000011ff997230 */ /* 0x001fca0000004100 */
[----:B------:R-:W-:-:S04]  /*16930*/  FMUL R153, R153, R16 ;  /* 0x0000001099997220 */ /* 0x000fc80000400000 */
[----:B--2---:R-:W-:Y:S01]  /*16940*/  FFMA R153, R155, R2, R153 ;  /* 0x000000029b997223 */ /* 0x004fe20000000099 */
[----:B------:R-:W-:-:S04]  /*16950*/  IADD3.X R155, R5, UR5, RZ, P3, !PT ;  /* 0x00000005059b7c10 */ /* 0x000fc80009ffe4ff */
[----:B------:R-:W-:-:S05]  /*16960*/  F2FP.F16.F32.PACK_AB R153, RZ, R153 ;  /* 0x00000099ff99723e */ /* 0x000fca00000000ff */
[----:B------:R0:W-:Y:S04]  /*16970*/  @P4 STG.E.U16 desc[UR36][R154.64+0x10], R153 ;  /* 0x000010999a004986 */ /* 0x0001e8000c101524 */
[----:B------:R-:W2:Y:S04]  /*16980*/  @P2 LDG.E.LTC128B.U16 R17, desc[UR36][R8.64+0x12] ;  /* 0x0000122408112981 */ /* 0x000ea8000c1e1520 */
[----:B0-----:R-:W3:Y:S01]  /*16990*/  LDL.LU R155, [R1+0x1c] ;  /* 0x00001c00019b7983 */ /* 0x001ee20000300800 */
[----:B------:R-:W-:Y:S02]  /*169a0*/  ISETP.GT.AND P4, PT, R0, 0x10, P0 ;  /* 0x000000100000780c */ /* 0x000fe40000784270 */
[----:B------:R-:W-:Y:S01]  /*169b0*/  IADD3 R154, P3, R4, UR4, RZ ;  /* 0x00000004049a7c10 */ /* 0x000fe2000ff7e0ff */
[----:B--2---:R-:W-:-:S05]  /*169c0*/  HADD2.F32 R153, -RZ, R17.H0_H0 ;  /* 0x20000011ff997230 */ /* 0x004fca0000004100 */
[----:B------:R-:W-:-:S04]  /*169d0*/  FMUL R153, R153, R16 ;  /* 0x0000001099997220 */ /* 0x000fc80000400000 */
[----:B---3--:R-:W-:Y:S01]  /*169e0*/  FFMA R153, R155, R2, R153 ;  /* 0x000000029b997223 */ /* 0x008fe20000000099 */
[----:B------:R-:W-:-:S04]  /*169f0*/  IADD3.X R155, R5, UR5, RZ, P3, !PT ;  /* 0x00000005059b7c10 */ /* 0x000fc80009ffe4ff */
[----:B------:R-:W-:-:S05]  /*16a00*/  F2FP.F16.F32.PACK_AB R153, RZ, R153 ;  /* 0x00000099ff99723e */ /* 0x000fca00000000ff */
[----:B------:R0:W-:Y:S04]  /*16a10*/  @P2 STG.E.U16 desc[UR36][R154.64+0x12], R153 ;  /* 0x000012999a002986 */ /* 0x0001e8000c101524 */
[----:B------:R-:W2:Y:S01]  /*16a20*/  @P4 LDG.E.LTC128B.U16 R17, desc[UR36][R10.64+0x20] ;  /* 0x000020240a114981 */ /* 0x000ea2000c1e1520 */
[----:B------:R-:W-:-:S03]  /*16a30*/  ISETP.GT.AND P2, PT, R0, 0x11, P0 ;  /* 0x000000110000780c */ /* 0x000fc60000744270 */
[----:B0-----:R-:W3:Y:S04]  /*16a40*/  LDL.LU R154, [R1+0x24] ;  /* 0x00002400019a7983 */ /* 0x001ee80000300800 */
[----:B------:R-:W4:Y:S01]  /*16a50*/  LDL.LU R155, [R1+0x28] ;  /* 0x00002800019b7983 */ /* 0x000f220000300800 */
[----:B--2---:R-:W-:-:S05]  /*16a60*/  HADD2.F32 R153, -RZ, R17.H0_H0 ;  /* 0x20000011ff997230 */ /* 0x004fca0000004100 */
        /* <DEDUP_REMOVED lines=9> */
[----:B---3--:R-:W-:-:S05]  /*16b00*/  FFMA R153, R154, R2, R153 ;  /* 0x000000029a997223 */ /* 0x008fca0000000099 */
[----:B------:R-:W-:-:S05]  /*16b10*/  F2FP.F16.F32.PACK_AB R153, RZ, R153 ;  /* 0x00000099ff99723e */ /* 0x000fca00000000ff */
[----:B------:R0:W-:Y:S04]  /*16b20*/  @P2 STG.E.U16 desc[UR36][R6.64+0x22], R153 ;  /* 0x0000229906002986 */ /* 0x0001e8000c101524 */
[----:B------:R-:W0:Y:S01]  /*16b30*/  @P4 LDG.E.LTC128B.U16 R17, desc[UR36][R8.64+0x20] ;  /* 0x0000202408114981 */ /* 0x000e22000c1e1520 */
[----:B------:R-:W-:Y:S02]  /*16b40*/  ISETP.GT.AND P2, PT, R0, 0x11, P1 ;  /* 0x000000110000780c */ /* 0x000fe40000f44270 */
[----:B------:R-:W-:Y:S01]  /*16b50*/  IADD3 R154, P3, R4, UR4, RZ ;  /* 0x00000004049a7c10 */ /* 0x000fe2000ff7e0ff */
[----:B0-----:R-:W-:-:S05]  /*16b60*/  HADD2.F32 R153, -RZ, R17.H0_H0 ;  /* 0x20000011ff997230 */ /* 0x001fca0000004100 */
[----:B------:R-:W-:-:S04]  /*16b70*/  FMUL R153, R153, R16 ;  /* 0x0000001099997220 */ /* 0x000fc80000400000 */
[----:B----4-:R-:W-:Y:S01]  /*16b80*/  FFMA R153, R155, R2, R153 ;  /* 0x000000029b997223 */ /* 0x010fe20000000099 */
        /* <DEDUP_REMOVED lines=373> */
[----:B------:R-:W2:Y:S04]  /*182e0*/  @P4 LDG.E.LTC128B.U16 R17, desc[UR36][R10.64+0xd0] ;  /* 0x0000d0240a114981 */ /* 0x000ea8000c1e1520 */
[----:B0-----:R-:W3:Y:S01]  /*182f0*/  LDL.LU R154, [R1+0xd0] ;  /* 0x0000d000019a7983 */ /* 0x001ee20000300800 */
[----:B------:R-:W-:-:S03]  /*18300*/  ISETP.GT.AND P2, PT, R0, 0x69, P0 ;  /* 0x000000690000780c */ /* 0x000fc60000744270 */
[----:B------:R-:W4:Y:S01]  /*18310*/  LDL.LU R155, [R1+0xd4] ;  /* 0x0000d400019b7983 */ /* 0x000f220000300800 */
[----:B--2---:R-:W-:-:S05]  /*18320*/  HADD2.F32 R153, -RZ, R17.H0_H0 ;  /* 0x20000011ff997230 */ /* 0x004fca0000004100 */
[----:B------:R-:W-:-:S04]  /*18330*/  FMUL R153, R153, R16 ;  /* 0x0000001099997220 */ /* 0x000fc80000400000 */
[----:B---3--:R-:W-:-:S05]  /*18340*/  FFMA R153, R154, R2, R153 ;  /* 0x000000029a997223 */ /* 0x008fca0000000099 */
        /* <DEDUP_REMOVED lines=11> */
[----:B------:R-:W-:-:S04]  /*18400*/  IADD3 R154, P3, R4, UR4, RZ ;  /* 0x00000004049a7c10 */ /* 0x000fc8000ff7e0ff */
[----:B------:R-:W-:Y:S01]  /*18410*/  IADD3.X R155, R5, UR5, RZ, P3, !PT ;  /* 0x00000005059b7c10 */ /* 0x000fe20009ffe4ff */
[----:B0-----:R-:W-:-:S05]  /*18420*/  HADD2.F32 R153, -RZ, R17.H0_H0 ;  /* 0x20000011ff997230 */ /* 0x001fca0000004100 */
[----:B------:R-:W-:-:S04]  /*18430*/  FMUL R153, R153, R16 ;  /* 0x0000001099997220 */ /* 0x000fc80000400000 */
[----:B------:R-:W-:-:S05]  /*18440*/  FFMA R153, R159, R2, R153 ;  /* 0x000000029f997223 */ /* 0x000fca0000000099 */
        /* <DEDUP_REMOVED lines=13> */
[----:B------:R-:W-:Y:S01]  /*18520*/  ISETP.GT.AND P2, PT, R0, 0x71, P0 ;  /* 0x000000710000780c */ /* 0x000fe20000744270 */
[----:B--2---:R-:W-:-:S05]  /*18530*/  HADD2.F32 R159, -RZ, R17.H0_H0 ;  /* 0x20000011ff9f7230 */ /* 0x004fca0000004100 */
[----:B------:R-:W-:-:S04]  /*18540*/  FMUL R159, R159, R16 ;  /* 0x000000109f9f7220 */ /* 0x000fc80000400000 */
[----:B------:R-:W-:-:S05]  /*18550*/  FFMA R159, R235, R2, R159 ;  /* 0x00000002eb9f7223 */ /* 0x000fca000000009f */
[----:B------:R-:W-:-:S04]  /*18560*/  F2FP.F16.F32.PACK_AB R159, RZ, R159 ;  /* 0x0000009fff9f723e */ /* 0x000fc800000000ff */
[----:B0-----:R-:W-:-:S05]  /*18570*/  PRMT R153, R159, 0x7610, R153 ;  /* 0x000076109f997816 */ /* 0x001fca0000000099 */
[----:B------:R-:W-:Y:S04]  /*18580*/  @P4 STG.E.U16 desc[UR36][R6.64+0xe0], R153 ;  /* 0x0000e09906004986 */ /* 0x000fe8000c101524 */
[----:B------:R-:W2:Y:S01]  /*18590*/  @P2 LDG.E.LTC128B.U16 R17, desc[UR36][R10.64+0xe2] ;  /* 0x0000e2240a112981 */ /* 0x000ea2000c1e1520 */
[----:B------:R-:W-:Y:S01]  /*185a0*/  ISETP.GT.AND P4, PT, R0, 0x70, P1 ;  /* 0x000000700000780c */ /* 0x000fe20000f84270 */
[----:B--2---:R-:W-:-:S05]  /*185b0*/  HADD2.F32 R155, -RZ, R17.H0_H0 ;  /* 0x20000011ff9b7230 */ /* 0x004fca0000004100 */
[----:B------:R-:W-:-:S04]  /*185c0*/  FMUL R155, R155, R16 ;  /* 0x000000109b9b7220 */ /* 0x000fc80000400000 */
[----:B------:R-:W-:-:S05]  /*185d0*/  FFMA R155, R234, R2, R155 ;  /* 0x00000002ea9b7223 */ /* 0x000fca000000009b */
[----:B------:R-:W-:-:S05]  /*185e0*/  F2FP.F16.F32.PACK_AB R155, RZ, R155 ;  /* 0x0000009bff9b723e */ /* 0x000fca00000000ff */
[----:B------:R0:W-:Y:S04]  /*185f0*/  @P2 STG.E.U16 desc[UR36][R6.64+0xe2], R155 ;  /* 0x0000e29b06002986 */ /* 0x0001e8000c101524 */
[----:B------:R-:W2:Y:S01]  /*18600*/  @P4 LDG.E.LTC128B.U16 R17, desc[UR36][R8.64+0xe0] ;  /* 0x0000e02408114981 */ /* 0x000ea2000c1e1520 */
[----:B------:R-:W-:Y:S02]  /*18610*/  ISETP.GT.AND P2, PT, R0, 0x71, P1 ;  /* 0x000000710000780c */ /* 0x000fe40000f44270 */
[----:B------:R-:W-:-:S04]  /*18620*/  IADD3 R154, P3, R4, UR4, RZ ;  /* 0x00000004049a7c10 */ /* 0x000fc8000ff7e0ff */
[----:B0-----:R-:W-:Y:S01]  /*18630*/  IADD3.X R155, R5, UR5, RZ, P3, !PT ;  /* 0x00000005059b7c10 */ /* 0x001fe20009ffe4ff */
[----:B--2---:R-:W-:-:S05]  /*18640*/  HADD2.F32 R153, -RZ, R17.H0_H0 ;  /* 0x20000011ff997230 */ /* 0x004fca0000004100 */
[----:B------:R-:W-:-:S04]  /*18650*/  FMUL R153, R153, R16 ;  /* 0x0000001099997220 */ /* 0x000fc80000400000 */
[----:B------:R-:W-:-:S05]  /*18660*/  FFMA R153, R233, R2, R153 ;  /* 0x00000002e9997223 */ /* 0x000fca0000000099 */
[----:B------:R-:W-:-:S04]  /*18670*/  F2FP.F16.F32.PACK_AB R153, RZ, R153 ;  /* 0x00000099ff99723e */ /* 0x000fc800000000ff */
[----:B------:R-:W-:-:S05]  /*18680*/  PRMT R158, R153, 0x7610, R158 ;  /* 0x00007610999e7816 */ /* 0x000fca000000009e */
[----:B------:R0:W-:Y:S04]  /*18690*/  @P4 STG.E.U16 desc[UR36][R154.64+0xe0], R158 ;  /* 0x0000e09e9a004986 */ /* 0x0001e8000c101524 */
[----:B------:R-:W2:Y:S01]  /*186a0*/  @P2 LDG.E.LTC128B.U16 R17, desc[UR36][R8.64+0xe2] ;  /* 0x0000e22408112981 */ /* 0x000ea2000c1e1520 */
[----:B------:R-:W-:Y:S02]  /*186b0*/  ISETP.GT.AND P4, PT, R0, 0x78, P0 ;  /* 0x000000780000780c */ /* 0x000fe40000784270 */
[----:B0-----:R-:W-:-:S04]  /*186c0*/  IADD3 R154, P3, R4, UR4, RZ ;  /* 0x00000004049a7c10 */ /* 0x001fc8000ff7e0ff */
[----:B------:R-:W-:Y:S01]  /*186d0*/  IADD3.X R155, R5, UR5, RZ, P3, !PT ;  /* 0x00000005059b7c10 */ /* 0x000fe20009ffe4ff */
[----:B--2---:R-:W-:-:S05]  /*186e0*/  HADD2.F32 R153, -RZ, R17.H0_H0 ;  /* 0x20000011ff997230 */ /* 0x004fca0000004100 */
[----:B------:R-:W-:-:S04]  /*186f0*/  FMUL R153, R153, R16 ;  /* 0x0000001099997220 */ /* 0x000fc80000400000 */
[----:B------:R-:W-:-:S05]  /*18700*/  FFMA R153, R232, R2, R153 ;  /* 0x00000002e8997223 */ /* 0x000fca0000000099 */
[----:B------:R-:W-:-:S04]  /*18710*/  F2FP.F16.F32.PACK_AB R153, RZ, R153 ;  /* 0x00000099ff99723e */ /* 0x000fc800000000ff */
[----:B------:R-:W-:-:S05]  /*18720*/  PRMT R159, R153, 0x7610, R159 ;  /* 0x00007610999f7816 */ /* 0x000fca000000009f */
        /* <DEDUP_REMOVED lines=8> */
[----:B------:R0:W-:Y:S04]  /*187b0*/  @P4 STG.E.U16 desc[UR36][R6.64+0xf0], R155 ;  /* 0x0000f09b06004986 */ /* 0x0001e8000c101524 */
[----:B------:R-:W2:Y:S01]  /*187c0*/  @P2 LDG.E.LTC128B.U16 R17, desc[UR36][R10.64+0xf2] ;  /* 0x0000f2240a112981 */ /* 0x000ea2000c1e1520 */
[----:B------:R-:W-:Y:S01]  /*187d0*/  ISETP.GT.AND P4, PT, R0, 0x78, P1 ;  /* 0x000000780000780c */ /* 0x000fe20000f84270 */
[----:B--2---:R-:W-:-:S05]  /*187e0*/  HADD2.F32 R153, -RZ, R17.H0_H0 ;  /* 0x20000011ff997230 */ /* 0x004fca0000004100 */
[----:B------:R-:W-:-:S04]  /*187f0*/  FMUL R153, R153, R16 ;  /* 0x0000001099997220 */ /* 0x000fc80000400000 */
[----:B------:R-:W-:-:S05]  /*18800*/  FFMA R153, R230, R2, R153 ;  /* 0x00000002e6997223 */ /* 0x000fca0000000099 */
[----:B------:R-:W-:-:S04]  /*18810*/  F2FP.F16.F32.PACK_AB R153, RZ, R153 ;  /* 0x00000099ff99723e */ /* 0x000fc800000000ff */
[----:B------:R-:W-:-:S05]  /*18820*/  PRMT R158, R153, 0x7610, R158 ;  /* 0x00007610999e7816 */ /* 0x000fca000000009e */
[----:B------:R-:W-:Y:S04]  /*18830*/  @P2 STG.E.U16 desc[UR36][R6.64+0xf2], R158 ;  /* 0x0000f29e06002986 */ /* 0x000fe8000c101524 */
        /* <DEDUP_REMOVED lines=48> */
[----:B-1----:R-:W-:-:S04]  /*18b40*/  IADD3 R158, P3, R4, UR4, RZ ;  /* 0x00000004049e7c10 */ /* 0x002fc8000ff7e0ff */
        /* <DEDUP_REMOVED lines=31> */
[----:B------:R-:W-:Y:S02]  /*18d40*/  PRMT R159, R153, 0x7610, R159 ;  /* 0x00007610999f7816 */ /* 0x000fe4000000009f */
[----:B------:R-:W-:-:S03]  /*18d50*/  PRMT R153, R17, 0x7610, R153 ;  /* 0x0000761011997816 */ /* 0x000fc60000000099 */
        /* <DEDUP_REMOVED lines=478> */
[----:B------:R-:W-:Y:S04]  /*1ab40*/  @P2 STG.E.U16 desc[UR36][R158.64+0x1e2], R155 ;  /* 0x0001e29b9e002986 */ /* 0x000fe8000c101524 */
        /* <DEDUP_REMOVED lines=23> */
[----:B------:R-:W-:-:S05]  /*1acc0*/  F2FP.F16.F32.PACK_AB R17, RZ, R17 ;  /* 0x00000011ff11723e */ /* 0x000fca00000000ff */
[----:B------:R0:W-:Y:S04]  /*1acd0*/  @P2 STG.E.U16 desc[UR36][R10.64+0x1f0], R17 ;  /* 0x0001f0110a002986 */ /* 0x0001e8000c101524 */
[----:B------:R1:W2:Y:S01]  /*1ace0*/  @P1 LDG.E.LTC128B.U16 R153, desc[UR36][R8.64+0x1f2] ;  /* 0x0001f22408991981 */ /* 0x0002a2000c1e1520 */
[----:B------:R-:W-:-:S05]  /*1acf0*/  IADD3 R165, P0, R160, 0x100, RZ ;  /* 0x00000100a0a57810 */ /* 0x000fca0007f1e0ff */
[----:B------:R-:W-:-:S04]  /*1ad00*/  IMAD.X R7, RZ, RZ, UR7, P0 ;  /* 0x00000007ff077e24 */ /* 0x000fc800080e06ff */
[-C--:B------:R-:W-:Y:S01]  /*1ad10*/  IMAD R6, R7, R18.reuse, RZ ;  /* 0x0000001207067224 */ /* 0x080fe200078e02ff */
[----:B------:R-:W-:Y:S01]  /*1ad20*/  ISETP.GT.AND P0, PT, R3, 0x100, PT ;  /* 0x000001000300780c */ /* 0x000fe20003f04270 */
[----:B------:R-:W-:-:S03]  /*1ad30*/  IMAD.WIDE.U32 R154, R165, R18, R22 ;  /* 0x00000012a59a7225 */ /* 0x000fc600078e0016 */
[----:B------:R-:W-:Y:S01]  /*1ad40*/  ISETP.GT.AND P3, PT, R0, RZ, P0 ;  /* 0x000000ff0000720c */ /* 0x000fe20000764270 */
[----:B------:R-:W-:Y:S01]  /*1ad50*/  IMAD R159, R165, R19, R6 ;  /* 0x00000013a59f7224 */ /* 0x000fe200078e0206 */
[----:B------:R-:W-:Y:S02]  /*1ad60*/  IADD3 R6, P2, R4, UR4, RZ ;  /* 0x0000000404067c10 */ /* 0x000fe4000ff5e0ff */
[----:B0-----:R-:W-:Y:S01]  /*1ad70*/  LEA R10, P4, R154, R14, 0x1 ;  /* 0x0000000e9a0a7211 */ /* 0x001fe200078808ff */
[----:B-1----:R-:W-:-:S05]  /*1ad80*/  IMAD.IADD R8, R155, 0x1, R159 ;  /* 0x000000019b087824 */ /* 0x002fca00078e029f */
[----:B------:R-:W-:Y:S01]  /*1ad90*/  LEA.HI.X R11, R154, R15, R8, 0x1, P4 ;  /* 0x0000000f9a0b7211 */ /* 0x000fe200020f0c08 */
[----:B--2---:R-:W-:-:S05]  /*1ada0*/  HADD2.F32 R7, -RZ, R153.H0_H0 ;  /* 0x20000099ff077230 */ /* 0x004fca0000004100 */
[----:B------:R-:W-:-:S04]  /*1adb0*/  FMUL R7, R7, R16 ;  /* 0x0000001007077220 */ /* 0x000fc80000400000 */
[----:B------:R-:W-:-:S05]  /*1adc0*/  FFMA R7, R164, R2, R7 ;  /* 0x00000002a4077223 */ /* 0x000fca0000000007 */
[----:B------:R-:W-:Y:S02]  /*1add0*/  F2FP.F16.F32.PACK_AB R9, RZ, R7 ;  /* 0x00000007ff09723e */ /* 0x000fe400000000ff */
[----:B------:R-:W-:Y:S02]  /*1ade0*/  IADD3.X R7, R5, UR5, RZ, P2, !PT ;  /* 0x0000000505077c10 */ /* 0x000fe400097fe4ff */
[----:B------:R-:W-:-:S05]  /*1adf0*/  PRMT R155, R9, 0x7610, R155 ;  /* 0x00007610099b7816 */ /* 0x000fca000000009b */
[----:B------:R0:W-:Y:S04]  /*1ae00*/  @P1 STG.E.U16 desc[UR36][R6.64+0x1f2], R155 ;  /* 0x0001f29b06001986 */ /* 0x0001e8000c101524 */
[----:B------:R1:W2:Y:S01]  /*1ae10*/  @P3 LDG.E.LTC128B.U16 R153, desc[UR36][R10.64] ;  /* 0x000000240a993981 */ /* 0x0002a2000c1e1520 */
[----:B------:R-:W-:-:S04]  /*1ae20*/  IMAD.WIDE.U32 R8, R165, R18, R20 ;  /* 0x00000012a5087225 */ /* 0x000fc800078e0014 */
[----:B------:R-:W-:Y:S02]  /*1ae30*/  IMAD.U32 R158, RZ, RZ, UR8 ;  /* 0x00000008ff9e7e24 */ /* 0x000fe4000f8e00ff */
[----:B0-----:R-:W-:Y:S02]  /*1ae40*/  IMAD.IADD R155, R159, 0x1, R9 ;  /* 0x000000019f9b7824 */ /* 0x001fe400078e0209 */
[----:B------:R-:W-:Y:S02]  /*1ae50*/  IMAD.MOV.U32 R154, RZ, RZ, R8 ;  /* 0x000000ffff9a7224 */ /* 0x000fe400078e0008 */
[----:B------:R-:W-:Y:S02]  /*1ae60*/  IMAD.U32 R8, RZ, RZ, UR8 ;  /* 0x00000008ff087e24 */ /* 0x000fe4000f8e00ff */
[----:B------:R-:W-:-:S05]  /*1ae70*/  IMAD.U32 R19, RZ, RZ, UR9 ;  /* 0x00000009ff137e24 */ /* 0x000fca000f8e00ff */
[----:B-1----:R-:W-:Y:S02]  /*1ae80*/  SHF.L.U64.HI R11, R8, 0x9, R19 ;  /* 0x00000009080b7819 */ /* 0x002fe40000010213 */
[----:B------:R-:W-:Y:S01]  /*1ae90*/  ISETP.GT.AND P2, PT, R0, 0x1, P0 ;  /* 0x000000010000780c */ /* 0x000fe20000744270 */
[----:B------:R-:W-:Y:S01]  /*1aea0*/  IMAD.WIDE.U32 R154, R152, UR43, R154 ;  /* 0x0000002b989a7c25 */ /* 0x000fe2000f8e009a */
[----:B------:R-:W-:Y:S03]  /*1aeb0*/  BSSY B1, `(.L_x_40) ;  /* 0x000000e000017945 */ /* 0x000fe60003800000 */
[----:B------:R-:W-:Y:S01]  /*1aec0*/  IMAD.IADD R7, R161, 0x1, R155 ;  /* 0x00000001a1077824 */ /* 0x000fe200078e029b */
[----:B------:R-:W-:-:S04]  /*1aed0*/  LEA R6, P4, R154, R14, 0x1 ;  /* 0x0000000e9a067211 */ /* 0x000fc800078808ff */
[----:B------:R-:W-:Y:S01]  /*1aee0*/  LEA.HI.X R7, R154, R15, R7, 0x1, P4 ;  /* 0x0000000f9a077211 */ /* 0x000fe200020f0c07 */
[----:B--2---:R-:W-:-:S05]  /*1aef0*/  HADD2.F32 R9, -RZ, R153.H0_H0 ;  /* 0x20000099ff097230 */ /* 0x004fca0000004100 */
[----:B------:R-:W-:Y:S01]  /*1af00*/  FMUL R17, R9, R16 ;  /* 0x0000001009117220 */ /* 0x000fe20000400000 */
[----:B------:R-:W-:-:S03]  /*1af10*/  IMAD.SHL.U32 R9, R158, 0x200, RZ ;  /* 0x000002009e097824 */ /* 0x000fc600078e00ff */
[----:B------:R-:W-:Y:S02]  /*1af20*/  FFMA R17, R24, R2, R17 ;  /* 0x0000000218117223 */ /* 0x000fe40000000011 */
[----:B------:R-:W-:-:S03]  /*1af30*/  IADD3 R12, P1, R9, R12, RZ ;  /* 0x0000000c090c7210 */ /* 0x000fc60007f3e0ff */
[----:B------:R-:W-:Y:S02]  /*1af40*/  F2FP.F16.F32.PACK_AB R17, RZ, R17 ;  /* 0x00000011ff11723e */ /* 0x000fe400000000ff */
[----:B------:R-:W-:-:S05]  /*1af50*/  IMAD.X R13, R11, 0x1, R13, P1 ;  /* 0x000000010b0d7824 */ /* 0x000fca00008e060d */
[----:B------:R0:W-:Y:S01]  /*1af60*/  @P3 STG.E.U16 desc[UR36][R12.64], R17 ;  /* 0x000000110c003986 */ /* 0x0001e2000c101524 */
[----:B------:R-:W-:Y:S05]  /*1af70*/  @!P2 BRA `(.L_x_41) ;  /* 0x000000000004a947 */ /* 0x000fea0003800000 */
[----:B------:R1:W5:Y:S02]  /*1af80*/  LDG.E.LTC128B.U16 R153, desc[UR36][R6.64+0x2] ;  /* 0x0000022406997981 */ /* 0x000364000c1e1520 */
.L_x_41:
[----:B------:R-:W-:Y:S05]  /*1af90*/  BSYNC B1 ;  /* 0x0000000000017941 */ /* 0x000fea0003800000 */
.L_x_40:
[----:B0----5:R-:W-:Y:S01]  /*1afa0*/  HADD2.F32 R17, -RZ, R153.H0_H0 ;  /* 0x20000099ff117230 */ /* 0x021fe20000004100 */
[----:B------:R-:W-:Y:S01]  /*1afb0*/  ISETP.GT.AND P1, PT, R3, 0x108, PT ;  /* 0x000001080300780c */ /* 0x000fe20003f24270 */
[----:B------:R-:W-:Y:S01]  /*1afc0*/  IMAD.WIDE.U32 R18, R165, R18, R162 ;  /* 0x00000012a5127225 */ /* 0x000fe200078e00a2 */
[----:B------:R-:W-:Y:S01]  /*1afd0*/  BSSY B1, `(.L_x_42) ;  /* 0x0000010000017945 */ /* 0x000fe20003800000 */
[----:B------:R-:W-:Y:S02]  /*1afe0*/  PRMT R3, R153, 0x7610, R3 ;  /* 0x0000761099037816 */ /* 0x000fe40000000003 */
[----:B------:R-:W-:Y:S01]  /*1aff0*/  FMUL R8, R17, R16 ;  /* 0x0000001011087220 */ /* 0x000fe20000400000 */
[----:B------:R-:W-:Y:S02]  /*1b000*/  ISETP.GT.AND P3, PT, R0, RZ, P1 ;  /* 0x000000ff0000720c */ /* 0x000fe40000f64270 */
[----:B------:R-:W-:Y:S01]  /*1b010*/  IADD3 R156, P5, R156, R18, RZ ;  /* 0x000000129c9c7210 */ /* 0x000fe20007fbe0ff */
[----:B------:R-:W-:Y:S01]  /*1b020*/  FFMA R8, R25, R2, R8 ;  /* 0x0000000219087223 */ /* 0x000fe20000000008 */
[----:B------:R-:W-:-:S02]  /*1b030*/  IADD3 R159, R159, R19, RZ ;  /* 0x000000139f9f7210 */ /* 0x000fc40007ffe0ff */
[----:B------:R-:W-:Y:S02]  /*1b040*/  IADD3 R20, P4, R20, R18, RZ ;  /* 0x0000001214147210 */ /* 0x000fe40007f9e0ff */
[----:B------:R-:W-:Y:S01]  /*1b050*/  F2FP.F16.F32.PACK_AB R8, RZ, R8 ;  /* 0x00000008ff08723e */ /* 0x000fe200000000ff */
[----:B------:R-:W-:Y:S01]  /*1b060*/  IMAD.X R22, R159, 0x1, R23, P5 ;  /* 0x000000019f167824 */ /* 0x000fe200028e0617 */
[C---:B------:R-:W-:Y:S01]  /*1b070*/  LEA R18, P5, R156.reuse, R14, 0x1 ;  /* 0x0000000e9c127211 */ /* 0x040fe200078a08ff */
[----:B------:R-:W-:Y:S02]  /*1b080*/  IMAD.X R21, R21, 0x1, R159, P4 ;  /* 0x0000000115157824 */ /* 0x000fe400020e069f */
[----:B------:R0:W-:Y:S01]  /*1b090*/  @P2 STG.E.U16 desc[UR36][R12.64+0x2], R8 ;  /* 0x000002080c002986 */ /* 0x0001e2000c101524 */
[----:B------:R-:W-:Y:S01]  /*1b0a0*/  LEA.HI.X R19, R156, R15, R22, 0x1, P5 ;  /* 0x0000000f9c137211 */ /* 0x000fe200028f0c16 */
[----:B------:R-:W-:Y:S08]  /*1b0b0*/  @!P3 BRA `(.L_x_43) ;  /* 0x000000000004b947 */ /* 0x000ff00003800000 */
[----:B------:R2:W5:Y:S02]  /*1b0c0*/  LDG.E.LTC128B.U16 R3, desc[UR36][R18.64] ;  /* 0x0000002412037981 */ /* 0x000564000c1e1520 */
.L_x_43:
[----:B------:R-:W-:Y:S05]  /*1b0d0*/  BSYNC B1 ;  /* 0x0000000000017941 */ /* 0x000fea0003800000 */
.L_x_42:
[----:B-----5:R-:W-:Y:S01]  /*1b0e0*/  HADD2.F32 R17, -RZ, R3.H0_H0 ;  /* 0x20000003ff117230 */ /* 0x020fe20000004100 */
[----:B--2---:R-:W-:Y:S01]  /*1b0f0*/  IADD3 R18, P4, R9, R4, RZ ;  /* 0x0000000409127210 */ /* 0x004fe20007f9e0ff */
[----:B------:R-:W-:Y:S01]  /*1b100*/  IMAD.WIDE.U32 R152, R152, UR43, R20 ;  /* 0x0000002b98987c25 */ /* 0x000fe2000f8e0014 */
[----:B------:R-:W-:Y:S03]  /*1b110*/  BSSY B1, `(.L_x_44) ;  /* 0x000000c000017945 */ /* 0x000fe60003800000 */
[----:B------:R-:W-:Y:S01]  /*1b120*/  FMUL R17, R17, R16 ;  /* 0x0000001011117220 */ /* 0x000fe20000400000 */
[----:B------:R-:W-:Y:S01]  /*1b130*/  IMAD.X R19, R11, 0x1, R5, P4 ;  /* 0x000000010b137824 */ /* 0x000fe200020e0605 */
[----:B------:R-:W-:Y:S01]  /*1b140*/  LEA R14, P2, R152, R14, 0x1 ;  /* 0x0000000e980e7211 */ /* 0x000fe200078408ff */
[----:B------:R-:W-:Y:S02]  /*1b150*/  IMAD.IADD R161, R161, 0x1, R153 ;  /* 0x00000001a1a17824 */ /* 0x000fe400078e0299 */
[----:B------:R-:W-:-:S03]  /*1b160*/  FFMA R17, R26, R2, R17 ;  /* 0x000000021a117223 */ /* 0x000fc60000000011 */
[----:B------:R-:W-:Y:S02]  /*1b170*/  LEA.HI.X R15, R152, R15, R161, 0x1, P2 ;  /* 0x0000000f980f7211 */ /* 0x000fe400010f0ca1 */
[----:B------:R-:W-:Y:S02]  /*1b180*/  F2FP.F16.F32.PACK_AB R17, RZ, R17 ;  /* 0x00000011ff11723e */ /* 0x000fe400000000ff */
[----:B------:R-:W-:-:S03]  /*1b190*/  ISETP.GT.AND P2, PT, R0, 0x1, P1 ;  /* 0x000000010000780c */ /* 0x000fc60000f44270 */
[----:B------:R2:W-:Y:S10]  /*1b1a0*/  @P3 STG.E.U16 desc[UR36][R18.64], R17 ;  /* 0x0000001112003986 */ /* 0x0005f4000c101524 */
[----:B------:R-:W-:Y:S05]  /*1b1b0*/  @!P2 BRA `(.L_x_45) ;  /* 0x000000000004a947 */ /* 0x000fea0003800000 */
[----:B------:R3:W5:Y:S02]  /*1b1c0*/  LDG.E.LTC128B.U16 R3, desc[UR36][R14.64+0x2] ;  /* 0x000002240e037981 */ /* 0x000764000c1e1520 */
.L_x_45:
[----:B------:R-:W-:Y:S05]  /*1b1d0*/  BSYNC B1 ;  /* 0x0000000000017941 */ /* 0x000fea0003800000 */
.L_x_44:
[----:B--2--5:R-:W-:Y:S01]  /*1b1e0*/  HADD2.F32 R17, -RZ, R3.H0_H0 ;  /* 0x20000003ff117230 */ /* 0x024fe20000004100 */
[----:B------:R-:W-:Y:S01]  /*1b1f0*/  IADD3 R18, P3, R9, R4, RZ ;  /* 0x0000000409127210 */ /* 0x000fe20007f7e0ff */
[----:B------:R-:W-:Y:S01]  /*1b200*/  BSSY B1, `(.L_x_46) ;  /* 0x0000009000017945 */ /* 0x000fe20003800000 */
[----:B------:R-:W-:Y:S02]  /*1b210*/  ISETP.GT.AND P4, PT, R0, 0x8, P0 ;  /* 0x000000080000780c */ /* 0x000fe40000784270 */
[----:B0-----:R-:W-:Y:S01]  /*1b220*/  FMUL R8, R17, R16 ;  /* 0x0000001011087220 */ /* 0x001fe20000400000 */
[----:B------:R-:W-:-:S03]  /*1b230*/  IMAD.X R19, R11, 0x1, R5, P3 ;  /* 0x000000010b137824 */ /* 0x000fc600018e0605 */
[----:B------:R-:W-:-:S05]  /*1b240*/  FFMA R8, R27, R2, R8 ;  /* 0x000000021b087223 */ /* 0x000fca0000000008 */
[----:B------:R-:W-:-:S05]  /*1b250*/  F2FP.F16.F32.PACK_AB R8, RZ, R8 ;  /* 0x00000008ff08723e */ /* 0x000fca00000000ff */
[----:B------:R0:W-:Y:S01]  /*1b260*/  @P2 STG.E.U16 desc[UR36][R18.64+0x2], R8 ;  /* 0x0000020812002986 */ /* 0x0001e2000c101524 */
[----:B------:R-:W-:Y:S05]  /*1b270*/  @!P4 BRA `(.L_x_47) ;  /* 0x000000000004c947 */ /* 0x000fea0003800000 */
[----:B------:R2:W5:Y:S02]  /*1b280*/  LDG.E.LTC128B.U16 R3, desc[UR36][R6.64+0x10] ;  /* 0x0000102406037981 */ /* 0x000564000c1e1520 */
.L_x_47:
[----:B------:R-:W-:Y:S05]  /*1b290*/  BSYNC B1 ;  /* 0x0000000000017941 */ /* 0x000fea0003800000 */
.L_x_46:
[----:B-----5:R-:W-:Y:S01]  /*1b2a0*/  HADD2.F32 R17, -RZ, R3.H0_H0 ;  /* 0x20000003ff117230 */ /* 0x020fe20000004100 */
[----:B------:R-:W-:Y:S01]  /*1b2b0*/  ISETP.GT.AND P2, PT, R0, 0x9, P0 ;  /* 0x000000090000780c */ /* 0x000fe20000744270 */
[----:B------:R-:W-:Y:S03]  /*1b2c0*/  BSSY B1, `(.L_x_48) ;  /* 0x0000007000017945 */ /* 0x000fe60003800000 */
[----:B------:R-:W-:-:S04]  /*1b2d0*/  FMUL R17, R17, R16 ;  /* 0x0000001011117220 */ /* 0x000fc80000400000 */
[----:B------:R-:W-:-:S05]  /*1b2e0*/  FFMA R17, R28, R2, R17 ;  /* 0x000000021c117223 */ /* 0x000fca0000000011 */
[----:B------:R-:W-:-:S05]  /*1b2f0*/  F2FP.F16.F32.PACK_AB R17, RZ, R17 ;  /* 0x00000011ff11723e */ /* 0x000fca00000000ff */
[----:B------:R4:W-:Y:S01]  /*1b300*/  @P4 STG.E.U16 desc[UR36][R12.64+0x10], R17 ;  /* 0x000010110c004986 */ /* 0x0009e2000c101524 */
[----:B------:R-:W-:Y:S05]  /*1b310*/  @!P2 BRA `(.L_x_49) ;  /* 0x000000000004a947 */ /* 0x000fea0003800000 */
[----:B------:R0:W5:Y:S02]  /*1b320*/  LDG.E.LTC128B.U16 R3, desc[UR36][R6.64+0x12] ;  /* 0x0000122406037981 */ /* 0x000164000c1e1520 */
.L_x_49:
[----:B------:R-:W-:Y:S05]  /*1b330*/  BSYNC B1 ;  /* 0x0000000000017941 */ /* 0x000fea0003800000 */
.L_x_48:
[----:B----45:R-:W-:Y:S01]  /*1b340*/  HADD2.F32 R17, -RZ, R3.H0_H0 ;  /* 0x20000003ff117230 */ /* 0x030fe20000004100 */
[----:B------:R-:W-:Y:S01]  /*1b350*/  ISETP.GT.AND P4, PT, R0, 0x8, P1 ;  /* 0x000000080000780c */ /* 0x000fe20000f84270 */
[----:B------:R-:W-:Y:S03]  /*1b360*/  BSSY B1, `(.L_x_50) ;  /* 0x0000007000017945 */ /* 0x000fe60003800000 */
[----:B0-----:R-:W-:-:S04]  /*1b370*/  FMUL R8, R17, R16 ;  /* 0x0000001011087220 */ /* 0x001fc80000400000 */
[----:B------:R-:W-:-:S05]  /*1b380*/  FFMA R8, R29, R2, R8 ;  /* 0x000000021d087223 */ /* 0x000fca0000000008 */
[----:B------:R-:W-:-:S05]  /*1b390*/  F2FP.F16.F32.PACK_AB R8, RZ, R8 ;  /* 0x00000008ff08723e */ /* 0x000fca00000000ff */
[----:B------:R0:W-:Y:S01]  /*1b3a0*/  @P2 STG.E.U16 desc[UR36][R12.64+0x12], R8 ;  /* 0x000012080c002986 */ /* 0x0001e2000c101524 */
[----:B------:R-:W-:Y:S05]  /*1b3b0*/  @!P4 BRA `(.L_x_51) ;  /* 0x000000000004c947 */ /* 0x000fea0003800000 */
[----:B------:R4:W5:Y:S02]  /*1b3c0*/  LDG.E.LTC128B.U16 R3, desc[UR36][R14.64+0x10] ;  /* 0x000010240e037981 */ /* 0x000964000c1e1520 */
.L_x_51:
[----:B------:R-:W-:Y:S05]  /*1b3d0*/  BSYNC B1 ;  /* 0x0000000000017941 */ /* 0x000fea0003800000 */
.L_x_50:
[----:B-----5:R-:W-:Y:S01]  /*1b3e0*/  HADD2.F32 R17, -RZ, R3.H0_H0 ;  /* 0x20000003ff117230 */ /* 0x020fe20000004100 */
[----:B------:R-:W-:Y:S01]  /*1b3f0*/  IADD3 R18, P3, R4, R9, RZ ;  /* 0x0000000904127210 */ /* 0x000fe20007f7e0ff */
[----:B------:R-:W-:Y:S01]  /*1b400*/  BSSY B1, `(.L_x_52) ;  /* 0x0000009000017945 */ /* 0x000fe20003800000 */
[----:B------:R-:W-:Y:S02]  /*1b410*/  ISETP.GT.AND P2, PT, R0, 0x9, P1 ;  /* 0x000000090000780c */ /* 0x000fe40000f44270 */
[----:B------:R-:W-:Y:S01]  /*1b420*/  FMUL R17, R17, R16 ;  /* 0x0000001011117220 */ /* 0x000fe20000400000 */
[----:B------:R-:W-:-:S03]  /*1b430*/  IMAD.X R19, R5, 0x1, R11, P3 ;  /* 0x0000000105137824 */ /* 0x000fc600018e060b */
[----:B------:R-:W-:-:S05]  /*1b440*/  FFMA R17, R30, R2, R17 ;  /* 0x000000021e117223 */ /* 0x000fca0000000011 */
[----:B------:R-:W-:-:S05]  /*1b450*/  F2FP.F16.F32.PACK_AB R17, RZ, R17 ;  /* 0x00000011ff11723e */ /* 0x000fca00000000ff */
[----:B------:R0:W-:Y:S01]  /*1b460*/  @P4 STG.E.U16 desc[UR36][R18.64+0x10], R17 ;  /* 0x0000101112004986 */ /* 0x0001e2000c101524 */
[----:B------:R-:W-:Y:S05]  /*1b470*/  @!P2 BRA `(.L_x_53) ;  /* 0x000000000004a947 */ /* 0x000fea0003800000 */
[----:B------:R0:W5:Y:S02]  /*1b480*/  LDG.E.LTC128B.U16 R3, desc[UR36][R14.64+0x12] ;  /* 0x000012240e037981 */ /* 0x000164000c1e1520 */
.L_x_53:
[----:B------:R-:W-:Y:S05]  /*1b490*/  BSYNC B1 ;  /* 0x0000000000017941 */ /* 0x000fea0003800000 */
.L_x_52:
[----:B0----5:R-:W-:Y:S01]  /*1b4a0*/  HADD2.F32 R17, -RZ, R3.H0_H0 ;  /* 0x20000003ff117230 */ /* 0x021fe20000004100 */
        /* <DEDUP_REMOVED lines=10> */
.L_x_55:
[----:B------:R-:W-:Y:S05]  /*1b550*/  BSYNC B1 ;  /* 0x0000000000017941 */ /* 0x000fea0003800000 */
.L_x_54:
        /* <DEDUP_REMOVED lines=9> */
.L_x_57:
[----:B------:R-:W-:Y:S05]  /*1b5f0*/  BSYNC B1 ;  /* 0x0000000000017941 */ /* 0x000fea0003800000 */
.L_x_56:
[----:B0----5:R-:W-:Y:S01]  /*1b600*/  HADD2.F32 R17, -RZ, R3.H0_H0 ;  /* 0x20000003ff117230 */ /* 0x021fe20000004100 */
        /* <DEDUP_REMOVED lines=8> */
.L_x_59:
[----:B------:R-:W-:Y:S05]  /*1b690*/  BSYNC B1 ;  /* 0x0000000000017941 */ /* 0x000fea0003800000 */
.L_x_58:
        /* <DEDUP_REMOVED lines=11> */
.L_x_61:
[----:B------:R-:W-:Y:S05]  /*1b750*/  BSYNC B1 ;  /* 0x0000000000017941 */ /* 0x000fea0003800000 */
.L_x_60:
        /* <DEDUP_REMOVED lines=11> */
.L_x_63:
[----:B------:R-:W-:Y:S05]  /*1b810*/  BSYNC B1 ;  /* 0x0000000000017941 */ /* 0x000fea0003800000 */
.L_x_62:
        /* <DEDUP_REMOVED lines=9> */
.L_x_65:
[----:B------:R-:W-:Y:S05]  /*1b8b0*/  BSYNC B1 ;  /* 0x0000000000017941 */ /* 0x000fea0003800000 */
.L_x_64:
        /* <DEDUP_REMOVED lines=9> */
.L_x_67:
[----:B------:R-:W-:Y:S05]  /*1b950*/  BSYNC B1 ;  /* 0x0000000000017941 */ /* 0x000fea0003800000 */
.L_x_66:
        /* <DEDUP_REMOVED lines=11> */
.L_x_69:
[----:B------:R-:W-:Y:S05]  /*1ba10*/  BSYNC B1 ;  /* 0x0000000000017941 */ /* 0x000fea0003800000 */
.L_x_68:
        /* <DEDUP_REMOVED lines=11> */
.L_x_71:
[----:B------:R-:W-:Y:S05]  /*1bad0*/  BSYNC B1 ;  /* 0x0000000000017941 */ /* 0x000fea0003800000 */
.L_x_70:
        /* <DEDUP_REMOVED lines=9> */
.L_x_73:
[----:B------:R-:W-:Y:S05]  /*1bb70*/  BSYNC B1 ;  /* 0x0000000000017941 */ /* 0x000fea0003800000 */
.L_x_72:
        /* <DEDUP_REMOVED lines=9> */
.L_x_75:
[----:B------:R-:W-:Y:S05]  /*1bc10*/  BSYNC B1 ;  /* 0x0000000000017941 */ /* 0x000fea0003800000 */
.L_x_74:
        /* <DEDUP_REMOVED lines=11> */
.L_x_77:
[----:B------:R-:W-:Y:S05]  /*1bcd0*/  BSYNC B1 ;  /* 0x0000000000017941 */ /* 0x000fea0003800000 */
.L_x_76:
        /* <DEDUP_REMOVED lines=11> */
.L_x_79:
[----:B------:R-:W-:Y:S05]  /*1bd90*/  BSYNC B1 ;  /* 0x0000000000017941 */ /* 0x000fea0003800000 */
.L_x_78:
        /* <DEDUP_REMOVED lines=9> */
.L_x_81:
[----:B------:R-:W-:Y:S05]  /*1be30*/  BSYNC B1 ;  /* 0x0000000000017941 */ /* 0x000fea0003800000 */
.L_x_80:
        /* <DEDUP_REMOVED lines=9> */
.L_x_83:
[----:B------:R-:W-:Y:S05]  /*1bed0*/  BSYNC B1 ;  /* 0x0000000000017941 */ /* 0x000fea0003800000 */
.L_x_82:
        /* <DEDUP_REMOVED lines=11> */
.L_x_85:
[----:B------:R-:W-:Y:S05]  /*1bf90*/  BSYNC B1 ;  /* 0x0000000000017941 */ /* 0x000fea0003800000 */
.L_x_84:
        /* <DEDUP_REMOVED lines=11> */
.L_x_87:
[----:B------:R-:W-:Y:S05]  /*1c050*/  BSYNC B1 ;  /* 0x0000000000017941 */ /* 0x000fea0003800000 */
.L_x_86:
        /* <DEDUP_REMOVED lines=9> */
.L_x_89:
[----:B------:R-:W-:Y:S05]  /*1c0f0*/  BSYNC B1 ;  /* 0x0000000000017941 */ /* 0x000fea0003800000 */
.L_x_88:
        /* <DEDUP_REMOVED lines=9> */
.L_x_91:
[----:B------:R-:W-:Y:S05]  /*1c190*/  BSYNC B1 ;  /* 0x0000000000017941 */ /* 0x000fea0003800000 */
.L_x_90:
        /* <DEDUP_REMOVED lines=11> */
.L_x_93:
[----:B------:R-:W-:Y:S05]  /*1c250*/  BSYNC B1 ;  /* 0x0000000000017941 */ /* 0x000fea0003800000 */
.L_x_92:
        /* <DEDUP_REMOVED lines=11> */
.L_x_95:
[----:B------:R-:W-:Y:S05]  /*1c310*/  BSYNC B1 ;  /* 0x0000000000017941 */ /* 0x000fea0003800000 */
.L_x_94:
        /* <DEDUP_REMOVED lines=9> */
.L_x_97:
[----:B------:R-:W-:Y:S05]  /*1c3b0*/  BSYNC B1 ;  /* 0x0000000000017941 */ /* 0x000fea0003800000 */
.L_x_96:
        /* <DEDUP_REMOVED lines=9> */
.L_x_99:
[----:B------:R-:W-:Y:S05]  /*1c450*/  BSYNC B1 ;  /* 0x0000000000017941 */ /* 0x000fea0003800000 */
.L_x_98:
        /* <DEDUP_REMOVED lines=11> */
.L_x_101:
[----:B------:R-:W-:Y:S05]  /*1c510*/  BSYNC B1 ;  /* 0x0000000000017941 */ /* 0x000fea0003800000 */
.L_x_100:
        /* <DEDUP_REMOVED lines=11> */
.L_x_103:
[----:B------:R-:W-:Y:S05]  /*1c5d0*/  BSYNC B1 ;  /* 0x0000000000017941 */ /* 0x000fea0003800000 */
.L_x_102:
        /* <DEDUP_REMOVED lines=9> */
.L_x_105:
[----:B------:R-:W-:Y:S05]  /*1c670*/  BSYNC B1 ;  /* 0x0000000000017941 */ /* 0x000fea0003800000 */
.L_x_104:
        /* <DEDUP_REMOVED lines=9> */
.L_x_107:
[----:B------:R-:W-:Y:S05]  /*1c710*/  BSYNC B1 ;  /* 0x0000000000017941 */ /* 0x000fea0003800000 */
.L_x_106:
        /* <DEDUP_REMOVED lines=11> */
.L_x_109:
[----:B------:R-:W-:Y:S05]  /*1c7d0*/  BSYNC B1 ;  /* 0x0000000000017941 */ /* 0x000fea0003800000 */
.L_x_108:
        /* <DEDUP_REMOVED lines=11> */
.L_x_111:
[----:B------:R-:W-:Y:S05]  /*1c890*/  BSYNC B1 ;  /* 0x0000000000017941 */ /* 0x000fea0003800000 */
.L_x_110:
        /* <DEDUP_REMOVED lines=9> */
.L_x_113:
[----:B------:R-:W-:Y:S05]  /*1c930*/  BSYNC B1 ;  /* 0x0000000000017941 */ /* 0x000fea0003800000 */
.L_x_112:
        /* <DEDUP_REMOVED lines=9> */
.L_x_115:
[----:B------:R-:W-:Y:S05]  /*1c9d0*/  BSYNC B1 ;  /* 0x0000000000017941 */ /* 0x000fea0003800000 */
.L_x_114:
        /* <DEDUP_REMOVED lines=11> */
.L_x_117:
[----:B------:R-:W-:Y:S05]  /*1ca90*/  BSYNC B1 ;  /* 0x0000000000017941 */ /* 0x000fea0003800000 */
.L_x_116:
        /* <DEDUP_REMOVED lines=11> */
.L_x_119:
[----:B------:R-:W-:Y:S05]  /*1cb50*/  BSYNC B1 ;  /* 0x0000000000017941 */ /* 0x000fea0003800000 */
.L_x_118:
        /* <DEDUP_REMOVED lines=9> */
.L_x_121:
[----:B------:R-:W-:Y:S05]  /*1cbf0*/  BSYNC B1 ;  /* 0x0000000000017941 */ /* 0x000fea0003800000 */
.L_x_120:
        /* <DEDUP_REMOVED lines=9> */
.L_x_123:
[----:B------:R-:W-:Y:S05]  /*1cc90*/  BSYNC B1 ;  /* 0x0000000000017941 */ /* 0x000fea0003800000 */
.L_x_122:
[----:B-----5:R-:W-:Y:S01]  /*1cca0*/  HADD2.F32 R17, -RZ, R3.H0_H0 ;  /* 0x20000003ff117230 */ /* 0x020fe20000004100 */
[----:B------:R-:W-:Y:S01]  /*1ccb0*/  IADD3 R18, P3, R4, R9, RZ ;  /* 0x0000000904127210 */ /* 0x000fe20007f7e0ff */
[----:B------:R-:W-:Y:S01]  /*1ccc0*/  BSSY B1, `(.L_x_124) ;  /* 0x0000009000017945 */ /* 0x000fe20003800000 */
[----:B------:R-:W-:Y:S02]  /*1ccd0*/  ISETP.GT.AND P2, PT, R0, 0x51, P1 ;  /* 0x000000510000780c */ /* 0x000fe40000f44270 */
[----:B------:R-:W-:Y:S01]  /*1cce0*/  FMUL R17, R17, R16 ;  /* 0x0000001011117220 */ /* 0x000fe20000400000 */
[----:B------:R-:W-:-:S03]  /*1ccf0*/  IADD3.X R19, R5, R11, RZ, P3, !PT ;  /* 0x0000000b05137210 */ /* 0x000fc60001ffe4ff */
[----:B------:R-:W-:-:S05]  /*1cd00*/  FFMA R17, R66, R2, R17 ;  /* 0x0000000242117223 */ /* 0x000fca0000000011 */
[----:B------:R-:W-:-:S05]  /*1cd10*/  F2FP.F16.F32.PACK_AB R17, RZ, R17 ;  /* 0x00000011ff11723e */ /* 0x000fca00000000ff */
[----:B------:R0:W-:Y:S01]  /*1cd20*/  @P4 STG.E.U16 desc[UR36][R18.64+0xa0], R17 ;  /* 0x0000a01112004986 */ /* 0x0001e2000c101524 */
[----:B------:R-:W-:Y:S05]  /*1cd30*/  @!P2 BRA `(.L_x_125) ;  /* 0x000000000004a947 */ /* 0x000fea0003800000 */
[----:B------:R0:W5:Y:S02]  /*1cd40*/  LDG.E.LTC128B.U16 R3, desc[UR36][R14.64+0xa2] ;  /* 0x0000a2240e037981 */ /* 0x000164000c1e1520 */
.L_x_125:
[----:B------:R-:W-:Y:S05]  /*1cd50*/  BSYNC B1 ;  /* 0x0000000000017941 */ /* 0x000fea0003800000 */
.L_x_124:
        /* <DEDUP_REMOVED lines=11> */
.L_x_127:
[----:B------:R-:W-:Y:S05]  /*1ce10*/  BSYNC B1 ;  /* 0x0000000000017941 */ /* 0x000fea0003800000 */
.L_x_126:
        /* <DEDUP_REMOVED lines=9> */
.L_x_129:
[----:B------:R-:W-:Y:S05]  /*1ceb0*/  BSYNC B1 ;  /* 0x0000000000017941 */ /* 0x000fea0003800000 */
.L_x_128:
        /* <DEDUP_REMOVED lines=9> */
.L_x_131:
[----:B------:R-:W-:Y:S05]  /*1cf50*/  BSYNC B1 ;  /* 0x0000000000017941 */ /* 0x000fea0003800000 */
.L_x_130:
        /* <DEDUP_REMOVED lines=11> */
.L_x_133:
[----:B------:R-:W-:Y:S05]  /*1d010*/  BSYNC B1 ;  /* 0x0000000000017941 */ /* 0x000fea0003800000 */
.L_x_132:
        /* <DEDUP_REMOVED lines=11> */
.L_x_135:
[----:B------:R-:W-:Y:S05]  /*1d0d0*/  BSYNC B1 ;  /* 0x0000000000017941 */ /* 0x000fea0003800000 */
.L_x_134:
        /* <DEDUP_REMOVED lines=9> */
.L_x_137:
[----:B------:R-:W-:Y:S05]  /*1d170*/  BSYNC B1 ;  /* 0x0000000000017941 */ /* 0x000fea0003800000 */
.L_x_136:
        /* <DEDUP_REMOVED lines=9> */
.L_x_139:
[----:B------:R-:W-:Y:S05]  /*1d210*/  BSYNC B1 ;  /* 0x0000000000017941 */ /* 0x000fea0003800000 */
.L_x_138:
        /* <DEDUP_REMOVED lines=11> */
.L_x_141:
[----:B------:R-:W-:Y:S05]  /*1d2d0*/  BSYNC B1 ;  /* 0x0000000000017941 */ /* 0x000fea0003800000 */
.L_x_140:
        /* <DEDUP_REMOVED lines=11> */
.L_x_143:
[----:B------:R-:W-:Y:S05]  /*1d390*/  BSYNC B1 ;  /* 0x0000000000017941 */ /* 0x000fea0003800000 */
.L_x_142:
        /* <DEDUP_REMOVED lines=9> */
.L_x_145:
[----:B------:R-:W-:Y:S05]  /*1d430*/  BSYNC B1 ;  /* 0x0000000000017941 */ /* 0x000fea0003800000 */
.L_x_144:
        /* <DEDUP_REMOVED lines=9> */
.L_x_147:
[----:B------:R-:W-:Y:S05]  /*1d4d0*/  BSYNC B1 ;  /* 0x0000000000017941 */ /* 0x000fea0003800000 */
.L_x_146:
        /* <DEDUP_REMOVED lines=11> */
.L_x_149:
[----:B------:R-:W-:Y:S05]  /*1d590*/  BSYNC B1 ;  /* 0x0000000000017941 */ /* 0x000fea0003800000 */
.L_x_148:
        /* <DEDUP_REMOVED lines=11> */
.L_x_151:
[----:B------:R-:W-:Y:S05]  /*1d650*/  BSYNC B1 ;  /* 0x0000000000017941 */ /* 0x000fea0003800000 */
.L_x_150:
        /* <DEDUP_REMOVED lines=9> */
.L_x_153:
[----:B------:R-:W-:Y:S05]  /*1d6f0*/  BSYNC B1 ;  /* 0x0000000000017941 */ /* 0x000fea0003800000 */
.L_x_152:
        /* <DEDUP_REMOVED lines=9> */
.L_x_155:
[----:B------:R-:W-:Y:S05]  /*1d790*/  BSYNC B1 ;  /* 0x0000000000017941 */ /* 0x000fea0003800000 */
.L_x_154:
        /* <DEDUP_REMOVED lines=11> */
.L_x_157:
[----:B------:R-:W-:Y:S05]  /*1d850*/  BSYNC B1 ;  /* 0x0000000000017941 */ /* 0x000fea0003800000 */
.L_x_156:
        /* <DEDUP_REMOVED lines=11> */
.L_x_159:
[----:B------:R-:W-:Y:S05]  /*1d910*/  BSYNC B1 ;  /* 0x0000000000017941 */ /* 0x000fea0003800000 */
.L_x_158:
        /* <DEDUP_REMOVED lines=9> */
.L_x_161:
[----:B------:R-:W-:Y:S05]  /*1d9b0*/  BSYNC B1 ;  /* 0x0000000000017941 */ /* 0x000fea0003800000 */
.L_x_160:
        /* <DEDUP_REMOVED lines=9> */
.L_x_163:
[----:B------:R-:W-:Y:S05]  /*1da50*/  BSYNC B1 ;  /* 0x0000000000017941 */ /* 0x000fea0003800000 */
.L_x_162:
        /* <DEDUP_REMOVED lines=11> */
.L_x_165:
[----:B------:R-:W-:Y:S05]  /*1db10*/  BSYNC B1 ;  /* 0x0000000000017941 */ /* 0x000fea0003800000 */
.L_x_164:
        /* <DEDUP_REMOVED lines=11> */
.L_x_167:
[----:B------:R-:W-:Y:S05]  /*1dbd0*/  BSYNC B1 ;  /* 0x0000000000017941 */ /* 0x000fea0003800000 */
.L_x_166:
        /* <DEDUP_REMOVED lines=9> */
.L_x_169:
[----:B------:R-:W-:Y:S05]  /*1dc70*/  BSYNC B1 ;  /* 0x0000000000017941 */ /* 0x000fea0003800000 */
.L_x_168:
        /* <DEDUP_REMOVED lines=9> */
.L_x_171:
[----:B------:R-:W-:Y:S05]  /*1dd10*/  BSYNC B1 ;  /* 0x0000000000017941 */ /* 0x000fea0003800000 */
.L_x_170:
        /* <DEDUP_REMOVED lines=11> */
.L_x_173:
[----:B------:R-:W-:Y:S05]  /*1ddd0*/  BSYNC B1 ;  /* 0x0000000000017941 */ /* 0x000fea0003800000 */
.L_x_172:
        /* <DEDUP_REMOVED lines=11> */
.L_x_175:
[----:B------:R-:W-:Y:S05]  /*1de90*/  BSYNC B1 ;  /* 0x0000000000017941 */ /* 0x000fea0003800000 */
.L_x_174:
        /* <DEDUP_REMOVED lines=9> */
.L_x_177:
[----:B------:R-:W-:Y:S05]  /*1df30*/  BSYNC B1 ;  /* 0x0000000000017941 */ /* 0x000fea0003800000 */
.L_x_176:
        /* <DEDUP_REMOVED lines=9> */
.L_x_179:
[----:B------:R-:W-:Y:S05]  /*1dfd0*/  BSYNC B1 ;  /* 0x0000000000017941 */ /* 0x000fea0003800000 */
.L_x_178:
        /* <DEDUP_REMOVED lines=11> */
.L_x_181:
[----:B------:R-:W-:Y:S05]  /*1e090*/  BSYNC B1 ;  /* 0x0000000000017941 */ /* 0x000fea0003800000 */
.L_x_180:
        /* <DEDUP_REMOVED lines=11> */
.L_x_183:
[----:B------:R-:W-:Y:S05]  /*1e150*/  BSYNC B1 ;  /* 0x0000000000017941 */ /* 0x000fea0003800000 */
.L_x_182:
        /* <DEDUP_REMOVED lines=9> */
.L_x_185:
[----:B------:R-:W-:Y:S05]  /*1e1f0*/  BSYNC B1 ;  /* 0x0000000000017941 */ /* 0x000fea0003800000 */
.L_x_184:
        /* <DEDUP_REMOVED lines=9> */
.L_x_187:
[----:B------:R-:W-:Y:S05]  /*1e290*/  BSYNC B1 ;  /* 0x0000000000017941 */ /* 0x000fea0003800000 */
.L_x_186:
        /* <DEDUP_REMOVED lines=11> */
.L_x_189:
[----:B------:R-:W-:Y:S05]  /*1e350*/  BSYNC B1 ;  /* 0x0000000000017941 */ /* 0x000fea0003800000 */
.L_x_188:
        /* <DEDUP_REMOVED lines=11> */
.L_x_191:
[----:B------:R-:W-:Y:S05]  /*1e410*/  BSYNC B1 ;  /* 0x0000000000017941 */ /* 0x000fea0003800000 */
.L_x_190:
        /* <DEDUP_REMOVED lines=9> */
.L_x_193:
[----:B------:R-:W-:Y:S05]  /*1e4b0*/  BSYNC B1 ;  /* 0x0000000000017941 */ /* 0x000fea0003800000 */
.L_x_192:
        /* <DEDUP_REMOVED lines=9> */
.L_x_195:
[----:B------:R-:W-:Y:S05]  /*1e550*/  BSYNC B1 ;  /* 0x0000000000017941 */ /* 0x000fea0003800000 */
.L_x_194:
        /* <DEDUP_REMOVED lines=11> */
.L_x_197:
[----:B------:R-:W-:Y:S05]  /*1e610*/  BSYNC B1 ;  /* 0x0000000000017941 */ /* 0x000fea0003800000 */
.L_x_196:
        /* <DEDUP_REMOVED lines=11> */
.L_x_199:
[----:B------:R-:W-:Y:S05]  /*1e6d0*/  BSYNC B1 ;  /* 0x0000000000017941 */ /* 0x000fea0003800000 */
.L_x_198:
        /* <DEDUP_REMOVED lines=9> */
.L_x_201:
[----:B------:R-:W-:Y:S05]  /*1e770*/  BSYNC B1 ;  /* 0x0000000000017941 */ /* 0x000fea0003800000 */
.L_x_200:
        /* <DEDUP_REMOVED lines=9> */
.L_x_203:
[----:B------:R-:W-:Y:S05]  /*1e810*/  BSYNC B1 ;  /* 0x0000000000017941 */ /* 0x000fea0003800000 */
.L_x_202:
        /* <DEDUP_REMOVED lines=11> */
.L_x_205:
[----:B------:R-:W-:Y:S05]  /*1e8d0*/  BSYNC B1 ;  /* 0x0000000000017941 */ /* 0x000fea0003800000 */
.L_x_204:
        /* <DEDUP_REMOVED lines=11> */
.L_x_207:
[----:B------:R-:W-:Y:S05]  /*1e990*/  BSYNC B1 ;  /* 0x0000000000017941 */ /* 0x000fea0003800000 */
.L_x_206:
        /* <DEDUP_REMOVED lines=9> */
.L_x_209:
[----:B------:R-:W-:Y:S05]  /*1ea30*/  BSYNC B1 ;  /* 0x0000000000017941 */ /* 0x000fea0003800000 */
.L_x_208:
        /* <DEDUP_REMOVED lines=9> */
.L_x_211:
[----:B------:R-:W-:Y:S05]  /*1ead0*/  BSYNC B1 ;  /* 0x0000000000017941 */ /* 0x000fea0003800000 */
.L_x_210:
        /* <DEDUP_REMOVED lines=11> */
.L_x_213:
[----:B------:R-:W-:Y:S05]  /*1eb90*/  BSYNC B1 ;  /* 0x0000000000017941 */ /* 0x000fea0003800000 */
.L_x_212:
        /* <DEDUP_REMOVED lines=11> */
.L_x_215:
[----:B------:R-:W-:Y:S05]  /*1ec50*/  BSYNC B1 ;  /* 0x0000000000017941 */ /* 0x000fea0003800000 */
.L_x_214:
        /* <DEDUP_REMOVED lines=9> */
.L_x_217:
[----:B------:R-:W-:Y:S05]  /*1ecf0*/  BSYNC B1 ;  /* 0x0000000000017941 */ /* 0x000fea0003800000 */
.L_x_216:
        /* <DEDUP_REMOVED lines=9> */
.L_x_219:
[----:B------:R-:W-:Y:S05]  /*1ed90*/  BSYNC B1 ;  /* 0x0000000000017941 */ /* 0x000fea0003800000 */
.L_x_218:
        /* <DEDUP_REMOVED lines=11> */
.L_x_221:
[----:B------:R-:W-:Y:S05]  /*1ee50*/  BSYNC B1 ;  /* 0x0000000000017941 */ /* 0x000fea0003800000 */
.L_x_220:
        /* <DEDUP_REMOVED lines=11> */
.L_x_223:
[----:B------:R-:W-:Y:S05]  /*1ef10*/  BSYNC B1 ;  /* 0x0000000000017941 */ /* 0x000fea0003800000 */
.L_x_222:
        /* <DEDUP_REMOVED lines=9> */
.L_x_225:
[----:B------:R-:W-:Y:S05]  /*1efb0*/  BSYNC B1 ;  /* 0x0000000000017941 */ /* 0x000fea0003800000 */
.L_x_224:
        /* <DEDUP_REMOVED lines=9> */
.L_x_227:
[----:B------:R-:W-:Y:S05]  /*1f050*/  BSYNC B1 ;  /* 0x0000000000017941 */ /* 0x000fea0003800000 */
.L_x_226:
        /* <DEDUP_REMOVED lines=11> */
.L_x_229:
[----:B------:R-:W-:Y:S05]  /*1f110*/  BSYNC B1 ;  /* 0x0000000000017941 */ /* 0x000fea0003800000 */
.L_x_228:
        /* <DEDUP_REMOVED lines=11> */
.L_x_231:
[----:B------:R-:W-:Y:S05]  /*1f1d0*/  BSYNC B1 ;  /* 0x0000000000017941 */ /* 0x000fea0003800000 */
.L_x_230:
        /* <DEDUP_REMOVED lines=9> */
.L_x_233:
[----:B------:R-:W-:Y:S05]  /*1f270*/  BSYNC B1 ;  /* 0x0000000000017941 */ /* 0x000fea0003800000 */
.L_x_232:
        /* <DEDUP_REMOVED lines=9> */
.L_x_235:
[----:B------:R-:W-:Y:S05]  /*1f310*/  BSYNC B1 ;  /* 0x0000000000017941 */ /* 0x000fea0003800000 */
.L_x_234:
        /* <DEDUP_REMOVED lines=11> */
.L_x_237:
[----:B------:R-:W-:Y:S05]  /*1f3d0*/  BSYNC B1 ;  /* 0x0000000000017941 */ /* 0x000fea0003800000 */
.L_x_236:
        /* <DEDUP_REMOVED lines=11> */
.L_x_239:
[----:B------:R-:W-:Y:S05]  /*1f490*/  BSYNC B1 ;  /* 0x0000000000017941 */ /* 0x000fea0003800000 */
.L_x_238:
        /* <DEDUP_REMOVED lines=9> */
.L_x_241:
[----:B------:R-:W-:Y:S05]  /*1f530*/  BSYNC B1 ;  /* 0x0000000000017941 */ /* 0x000fea0003800000 */
.L_x_240:
        /* <DEDUP_REMOVED lines=9> */
.L_x_243:
[----:B------:R-:W-:Y:S05]  /*1f5d0*/  BSYNC B1 ;  /* 0x0000000000017941 */ /* 0x000fea0003800000 */
.L_x_242:
        /* <DEDUP_REMOVED lines=11> */
.L_x_245:
[----:B------:R-:W-:Y:S05]  /*1f690*/  BSYNC B1 ;  /* 0x0000000000017941 */ /* 0x000fea0003800000 */
.L_x_244:
        /* <DEDUP_REMOVED lines=11> */
.L_x_247:
[----:B------:R-:W-:Y:S05]  /*1f750*/  BSYNC B1 ;  /* 0x0000000000017941 */ /* 0x000fea0003800000 */
.L_x_246:
        /* <DEDUP_REMOVED lines=9> */
.L_x_249:
[----:B------:R-:W-:Y:S05]  /*1f7f0*/  BSYNC B1 ;  /* 0x0000000000017941 */ /* 0x000fea0003800000 */
.L_x_248:
        /* <DEDUP_REMOVED lines=9> */
.L_x_251:
[----:B------:R-:W-:Y:S05]  /*1f890*/  BSYNC B1 ;  /* 0x0000000000017941 */ /* 0x000fea0003800000 */
.L_x_250:
        /* <DEDUP_REMOVED lines=11> */
.L_x_253:
[----:B------:R-:W-:Y:S05]  /*1f950*/  BSYNC B1 ;  /* 0x0000000000017941 */ /* 0x000fea0003800000 */
.L_x_252:
        /* <DEDUP_REMOVED lines=11> */
.L_x_255:
[----:B------:R-:W-:Y:S05]  /*1fa10*/  BSYNC B1 ;  /* 0x0000000000017941 */ /* 0x000fea0003800000 */
.L_x_254:
        /* <DEDUP_REMOVED lines=9> */
.L_x_257:
[----:B------:R-:W-:Y:S05]  /*1fab0*/  BSYNC B1 ;  /* 0x0000000000017941 */ /* 0x000fea0003800000 */
.L_x_256:
        /* <DEDUP_REMOVED lines=9> */
.L_x_259:
[----:B------:R-:W-:Y:S05]  /*1fb50*/  BSYNC B1 ;  /* 0x0000000000017941 */ /* 0x000fea0003800000 */
.L_x_258:
        /* <DEDUP_REMOVED lines=11> */
.L_x_261:
[----:B------:R-:W-:Y:S05]  /*1fc10*/  BSYNC B1 ;  /* 0x0000000000017941 */ /* 0x000fea0003800000 */
.L_x_260:
        /* <DEDUP_REMOVED lines=11> */
.L_x_263:
[----:B------:R-:W-:Y:S05]  /*1fcd0*/  BSYNC B1 ;  /* 0x0000000000017941 */ /* 0x000fea0003800000 */
.L_x_262:
        /* <DEDUP_REMOVED lines=9> */
.L_x_265:
[----:B------:R-:W-:Y:S05]  /*1fd70*/  BSYNC B1 ;  /* 0x0000000000017941 */ /* 0x000fea0003800000 */
.L_x_264:
        /* <DEDUP_REMOVED lines=9> */
.L_x_267:
[----:B------:R-:W-:Y:S05]  /*1fe10*/  BSYNC B1 ;  /* 0x0000000000017941 */ /* 0x000fea0003800000 */
.L_x_266:
        /* <DEDUP_REMOVED lines=11> */
.L_x_269:
[----:B------:R-:W-:Y:S05]  /*1fed0*/  BSYNC B1 ;  /* 0x0000000000017941 */ /* 0x000fea0003800000 */
.L_x_268:
        /* <DEDUP_REMOVED lines=11> */
.L_x_271:
[----:B------:R-:W-:Y:S05]  /*1ff90*/  BSYNC B1 ;  /* 0x0000000000017941 */ /* 0x000fea0003800000 */
.L_x_270:
        /* <DEDUP_REMOVED lines=9> */
.L_x_273:
[----:B------:R-:W-:Y:S05]  /*20030*/  BSYNC B1 ;  /* 0x0000000000017941 */ /* 0x000fea0003800000 */
.L_x_272:
        /* <DEDUP_REMOVED lines=9> */
.L_x_275:
[----:B------:R-:W-:Y:S05]  /*200d0*/  BSYNC B1 ;  /* 0x0000000000017941 */ /* 0x000fea0003800000 */
.L_x_274:
        /* <DEDUP_REMOVED lines=11> */
.L_x_277:
[----:B------:R-:W-:Y:S05]  /*20190*/  BSYNC B1 ;  /* 0x0000000000017941 */ /* 0x000fea0003800000 */
.L_x_276:
        /* <DEDUP_REMOVED lines=11> */
.L_x_279:
[----:B------:R-:W-:Y:S05]  /*20250*/  BSYNC B1 ;  /* 0x0000000000017941 */ /* 0x000fea0003800000 */
.L_x_278:
        /* <DEDUP_REMOVED lines=9> */
.L_x_281:
[----:B------:R-:W-:Y:S05]  /*202f0*/  BSYNC B1 ;  /* 0x0000000000017941 */ /* 0x000fea0003800000 */
.L_x_280:
        /* <DEDUP_REMOVED lines=9> */
.L_x_283:
[----:B------:R-:W-:Y:S05]  /*20390*/  BSYNC B1 ;  /* 0x0000000000017941 */ /* 0x000fea0003800000 */
.L_x_282:
        /* <DEDUP_REMOVED lines=11> */
.L_x_285:
[----:B------:R-:W-:Y:S05]  /*20450*/  BSYNC B1 ;  /* 0x0000000000017941 */ /* 0x000fea0003800000 */
.L_x_284:
        /* <DEDUP_REMOVED lines=11> */
.L_x_287:
[----:B------:R-:W-:Y:S05]  /*20510*/  BSYNC B1 ;  /* 0x0000000000017941 */ /* 0x000fea0003800000 */
.L_x_286:
        /* <DEDUP_REMOVED lines=9> */
.L_x_289:
[----:B------:R-:W-:Y:S05]  /*205b0*/  BSYNC B1 ;  /* 0x0000000000017941 */ /* 0x000fea0003800000 */
.L_x_288:
[----:B012--5:R-:W-:Y:S01]  /*205c0*/  HADD2.F32 R7, -RZ, R3.H0_H0 ;  /* 0x20000003ff077230 */ /* 0x027fe20000004100 */
        /* <DEDUP_REMOVED lines=8> */
.L_x_291:
[----:B------:R-:W-:Y:S05]  /*20650*/  BSYNC B1 ;  /* 0x0000000000017941 */ /* 0x000fea0003800000 */
.L_x_290:
[----:B-----5:R-:W-:Y:S01]  /*20660*/  HADD2.F32 R7, -RZ, R3.H0_H0 ;  /* 0x20000003ff077230 */ /* 0x020fe20000004100 */
[----:B0-----:R-:W-:Y:S01]  /*20670*/  IADD3 R6, P0, R4, R9, RZ ;  /* 0x0000000904067210 */ /* 0x001fe20007f1e0ff */
[----:B------:R-:W-:Y:S01]  /*20680*/  BSSY B1, `(.L_x_292) ;  /* 0x0000009000017945 */ /* 0x000fe20003800000 */
[----:B------:R-:W-:Y:S02]  /*20690*/  ISETP.GT.AND P1, PT, R0, 0xf9, P1 ;  /* 0x000000f90000780c */ /* 0x000fe40000f24270 */
[----:B------:R-:W-:-:S04]  /*206a0*/  FMUL R7, R7, R16 ;  /* 0x0000001007077220 */ /* 0x000fc80000400000 */
[----:B------:R-:W-:-:S05]  /*206b0*/  FFMA R7, R150, R2, R7 ;  /* 0x0000000296077223 */ /* 0x000fca0000000007 */
[----:B------:R-:W-:Y:S01]  /*206c0*/  F2FP.F16.F32.PACK_AB R8, RZ, R7 ;  /* 0x00000007ff08723e */ /* 0x000fe200000000ff */
[----:B------:R-:W-:-:S05]  /*206d0*/  IMAD.X R7, R5, 0x1, R11, P0 ;  /* 0x0000000105077824 */ /* 0x000fca00000e060b */
[----:B------:R0:W-:Y:S01]  /*206e0*/  @P2 STG.E.U16 desc[UR36][R6.64+0x1f0], R8 ;  /* 0x0001f00806002986 */ /* 0x0001e2000c101524 */
[----:B------:R-:W-:Y:S05]  /*206f0*/  @!P1 BRA `(.L_x_293) ;  /* 0x0000000000049947 */ /* 0x000fea0003800000 */
[----:B------:R2:W5:Y:S02]  /*20700*/  LDG.E.LTC128B.U16 R3, desc[UR36][R14.64+0x1f2] ;  /* 0x0001f2240e037981 */ /* 0x000564000c1e1520 */
.L_x_293:
[----:B------:R-:W-:Y:S05]  /*20710*/  BSYNC B1 ;  /* 0x0000000000017941 */ /* 0x000fea0003800000 */
.L_x_292:
[----:B------:R-:W-:Y:S05]  /*20720*/  @!P1 BRA `(.L_x_294) ;  /* 0x0000009400509947 */ /* 0x000fea0003800000 */
[----:B-----5:R-:W-:Y:S01]  /*20730*/  HADD2.F32 R3, -RZ, R3.H0_H0 ;  /* 0x20000003ff037230 */ /* 0x020fe20000004100 */
[----:B------:R-:W-:-:S04]  /*20740*/  IADD3 R4, P0, R4, R9, RZ ;  /* 0x0000000904047210 */ /* 0x000fc80007f1e0ff */
[----:B------:R-:W-:Y:S01]  /*20750*/  FMUL R0, R3, R16 ;  /* 0x0000001003007220 */ /* 0x000fe20000400000 */
[----:B------:R-:W-:-:S03]  /*20760*/  IMAD.X R5, R5, 0x1, R11, P0 ;  /* 0x0000000105057824 */ /* 0x000fc600000e060b */
[----:B------:R-:W-:-:S05]  /*20770*/  FFMA R0, R151, R2, R0 ;  /* 0x0000000297007223 */ /* 0x000fca0000000000 */
[----:B------:R-:W-:-:S05]  /*20780*/  F2FP.F16.F32.PACK_AB R0, RZ, R0 ;  /* 0x00000000ff00723e */ /* 0x000fca00000000ff */
[----:B------:R0:W-:Y:S01]  /*20790*/  STG.E.U16 desc[UR36][R4.64+0x1f2], R0 ;  /* 0x0001f20004007986 */ /* 0x0001e2000c101524 */
[----:B------:R-:W-:Y:S05]  /*207a0*/  BRA `(.L_x_294) ;  /* 0x0000009400307947 */ /* 0x000fea0003800000 */
.L_x_29:
[----:B------:R-:W2:Y:S01]  /*207b0*/  LDL.LU R7, [R1+0x20c] ;  /* 0x00020c0001077983 */ /* 0x000ea20000300800 */
[----:B------:R-:W-:-:S03]  /*207c0*/  ULDC.64 UR4, c[0x0][0x5c0] ;  /* 0x0001700000047ab9 */ /* 0x000fc60000000a00 */
[----:B------:R-:W3:Y:S04]  /*207d0*/  LDL.LU R15, [R1+0x284] ;  /* 0x00028400010f7983 */ /* 0x000ee80000300800 */
[----:B------:R-:W4:Y:S04]  /*207e0*/  LDL.LU R14, [R1+0x288] ;  /* 0x00028800010e7983 */ /* 0x000f280000300800 */
[----:B------:R-:W5:Y:S04]  /*207f0*/  LDL.LU R12, [R1+0x290] ;  /* 0x00029000010c7983 */ /* 0x000f680000300800 */
        /* <DEDUP_REMOVED lines=82> */
[----:B------:R-:W5:Y:S01]  /*20d20*/  LDL.LU R226, [R1+0x3dc] ;  /* 0x0003dc0001e27983 */ /* 0x000f620000300800 */
[----:B------:R-:W-:-:S03]  /*20d30*/  LEA R8, P0, R4, UR4, 0x1 ;  /* 0x0000000404087c11 */ /* 0x000fc6000f8008ff */
[----:B------:R-:W5:Y:S04]  /*20d40*/  LDL.LU R225, [R1+0x3e0] ;  /* 0x0003e00001e17983 */ /* 0x000f680000300800 */
[----:B------:R-:W5:Y:S04]  /*20d50*/  LDL.LU R232, [R1+0x3e4] ;  /* 0x0003e40001e87983 */ /* 0x000f680000300800 */
[----:B------:R-:W5:Y:S04]  /*20d60*/  LDL.LU R231, [R1+0x3e8] ;  /* 0x0003e80001e77983 */ /* 0x000f680000300800 */
[----:B------:R-:W5:Y:S01]  /*20d70*/  LDL.LU R230, [R1+0x3ec] ;  /* 0x0003ec0001e67983 */ /* 0x000f620000300800 */
[----:B------:R-:W-:-:S03]  /*20d80*/  LEA.HI.X R9, R4, UR5, R13, 0x1, P0 ;  /* 0x0000000504097c11 */ /* 0x000fc600080f0c0d */
[----:B------:R-:W5:Y:S04]  /*20d90*/  LDL.LU R229, [R1+0x3f0] ;  /* 0x0003f00001e57983 */ /* 0x000f680000300800 */
[----:B------:R-:W5:Y:S04]  /*20da0*/  LDL.LU R233, [R1+0x3f4] ;  /* 0x0003f40001e97983 */ /* 0x000f680000300800 */
[----:B------:R-:W5:Y:S04]  /*20db0*/  LDL.LU R234, [R1+0x3f8] ;  /* 0x0003f80001ea7983 */ /* 0x000f680000300800 */
[----:B------:R-:W5:Y:S04]  /*20dc0*/  LDL.LU R235, [R1+0x3fc] ;  /* 0x0003fc0001eb7983 */ /* 0x000f680000300800 */
[----:B------:R-:W2:Y:S04]  /*20dd0*/  LDL.LU R4, [R1+0x200] ;  /* 0x0002000001047983 */ /* 0x000ea80000300800 */
[----:B------:R-:W3:Y:S01]  /*20de0*/  LDL.LU R5, [R1+0x204] ;  /* 0x0002040001057983 */ /* 0x000ee20000300800 */
[----:B------:R-:W-:-:S03]  /*20df0*/  ISETP.GT.AND P0, PT, R0, 0x1, P1 ;  /* 0x000000010000780c */ /* 0x000fc60000f04270 */
[----:B------:R-:W5:Y:S01]  /*20e00*/  LDL.LU R13, [R1+0x28c] ;  /* 0x00028c00010d7983 */ /* 0x000f620000300800 */
[----:B--2---:R-:W-:-:S05]  /*20e10*/  FMUL R4, R4, R2 ;  /* 0x0000000204047220 */ /* 0x004fca0000400000 */
[----:B------:R-:W-:-:S05]  /*20e20*/  F2FP.F16.F32.PACK_AB R4, RZ, R4 ;  /* 0x00000004ff04723e */ /* 0x000fca00000000ff */
[----:B------:R3:W-:Y:S02]  /*20e30*/  @P2 STG.E.U16 desc[UR36][R8.64], R4 ;  /* 0x0000000408002986 */ /* 0x0007e4000c101524 */
[----:B---3--:R-:W-:Y:S01]  /*20e40*/  FMUL R4, R5, R2 ;  /* 0x0000000205047220 */ /* 0x008fe20000400000 */
[----:B------:R-:W-:-:S04]  /*20e50*/  @P0 IMAD.MOV.U32 R5, RZ, RZ, R9 ;  /* 0x000000ffff050224 */ /* 0x000fc800078e0009 */
[----:B------:R-:W-:-:S04]  /*20e60*/  F2FP.F16.F32.PACK_AB R4, RZ, R4 ;  /* 0x00000004ff04723e */ /* 0x000fc800000000ff */
[----:B------:R-:W-:Y:S01]  /*20e70*/  PRMT R6, R4, 0x7610, R6 ;  /* 0x0000761004067816 */ /* 0x000fe20000000006 */
[----:B------:R-:W-:-:S05]  /*20e80*/  @P0 IMAD.MOV.U32 R4, RZ, RZ, R8 ;  /* 0x000000ffff040224 */ /* 0x000fca00078e0008 */
[----:B------:R0:W-:Y:S04]  /*20e90*/  @P0 STG.E.U16 desc[UR36][R4.64+0x2], R6 ;  /* 0x0000020604000986 */ /* 0x0001e8000c101524 */
[----:B0-----:R-:W2:Y:S04]  /*20ea0*/  LDL.LU R5, [R1+0x208] ;  /* 0x0002080001057983 */ /* 0x001ea80000300800 */
[----:B------:R-:W3:Y:S01]  /*20eb0*/  LDL.LU R4, [R1+0x210] ;  /* 0x0002100001047983 */ /* 0x000ee20000300800 */
[----:B------:R-:W-:Y:S01]  /*20ec0*/  ISETP.GT.AND P0, PT, R3, 0x8, PT ;  /* 0x000000080300780c */ /* 0x000fe20003f04270 */
[----:B------:R-:W-:Y:S01]  /*20ed0*/  USHF.L.U64.HI UR4, UR8, 0x4, UR9 ;  /* 0x0000000408047899 */ /* 0x000fe20008010209 */
[C---:B------:R-:W-:Y:S01]  /*20ee0*/  ISETP.GT.AND P5, PT, R0.reuse, 0x8, P1 ;  /* 0x000000080000780c */ /* 0x040fe20000fa4270 */
[----:B------:R-:W-:Y:S01]  /*20ef0*/  FMUL R7, R7, R2 ;  /* 0x0000000207077220 */ /* 0x000fe20000400000 */
[----:B------:R-:W-:-:S02]  /*20f00*/  ISETP.GT.AND P3, PT, R0, 0x1, P0 ;  /* 0x000000010000780c */ /* 0x000fc40000764270 */
[----:B------:R-:W-:Y:S02]  /*20f10*/  ISETP.GT.AND P2, PT, R0, RZ, P0 ;  /* 0x000000ff0000720c */ /* 0x000fe40000744270 */
[----:B------:R-:W-:Y:S01]  /*20f20*/  F2FP.F16.F32.PACK_AB R7, RZ, R7 ;  /* 0x00000007ff07723e */ /* 0x000fe200000000ff */
[-C--:B--2---:R-:W-:Y:S01]  /*20f30*/  FMUL R5, R5, R2.reuse ;  /* 0x0000000205057220 */ /* 0x084fe20000400000 */
[----:B---3--:R-:W-:Y:S01]  /*20f40*/  FMUL R6, R4, R2 ;  /* 0x0000000204067220 */ /* 0x008fe20000400000 */
[----:B------:R-:W-:-:S03]  /*20f50*/  IMAD.U32 R4, RZ, RZ, UR8 ;  /* 0x00000008ff047e24 */ /* 0x000fc6000f8e00ff */
[----:B------:R-:W-:Y:S02]  /*20f60*/  F2FP.F16.F32.PACK_AB R5, RZ, R5 ;  /* 0x00000005ff05723e */ /* 0x000fe400000000ff */
[----:B------:R-:W-:Y:S02]  /*20f70*/  F2FP.F16.F32.PACK_AB R6, RZ, R6 ;  /* 0x00000006ff06723e */ /* 0x000fe400000000ff */
[----:B------:R-:W-:Y:S02]  /*20f80*/  LEA R4, P4, R4, R8, 0x4 ;  /* 0x0000000804047211 */ /* 0x000fe400078820ff */
[----:B------:R-:W-:Y:S02]  /*20f90*/  PRMT R11, R5, 0x7610, R11 ;  /* 0x00007610050b7816 */ /* 0x000fe4000000000b */
[----:B------:R-:W-:Y:S02]  /*20fa0*/  IADD3.X R5, R9, UR4, RZ, P4, !PT ;  /* 0x0000000409057c10 */ /* 0x000fe4000a7fe4ff */
[----:B------:R-:W-:Y:S01]  /*20fb0*/  PRMT R10, R6, 0x7610, R10 ;  /* 0x00007610060a7816 */ /* 0x000fe2000000000a */
[----:B------:R-:W-:-:S02]  /*20fc0*/  @P5 IMAD.MOV.U32 R6, RZ, RZ, R8 ;  /* 0x000000ffff065224 */ /* 0x000fc400078e0008 */
[----:B------:R0:W-:Y:S04]  /*20fd0*/  @P3 STG.E.U16 desc[UR36][R4.64+0x2], R7 ;  /* 0x0000020704003986 */ /* 0x0001e8000c101524 */
[----:B------:R-:W-:Y:S01]  /*20fe0*/  @P2 STG.E.U16 desc[UR36][R4.64], R11 ;  /* 0x0000000b04002986 */ /* 0x000fe2000c101524 */
[----:B0-----:R-:W-:-:S05]  /*20ff0*/  @P5 MOV R7, R9 ;  /* 0x0000000900075202 */ /* 0x001fca0000000f00 */
[----:B------:R0:W-:Y:S04]  /*21000*/  @P5 STG.E.U16 desc[UR36][R6.64+0x10], R10 ;  /* 0x0000100a06005986 */ /* 0x0001e8000c101524 */
[----:B0-----:R-:W2:Y:S01]  /*21010*/  LDL.LU R7, [R1+0x214] ;  /* 0x0002140001077983 */ /* 0x001ea20000300800 */
[----:B------:R-:W-:Y:S01]  /*21020*/  ISETP.GT.AND P2, PT, R0, 0x9, P1 ;  /* 0x000000090000780c */ /* 0x000fe20000f44270 */
[----:B--2---:R-:W-:-:S12]  /*21030*/  FMUL R6, R7, R2 ;  /* 0x0000000207067220 */ /* 0x004fd80000400000 */
[----:B------:R-:W-:Y:S01]  /*21040*/  @P2 IMAD.MOV.U32 R7, RZ, RZ, R9 ;  /* 0x000000ffff072224 */ /* 0x000fe200078e0009 */
[----:B------:R-:W-:-:S04]  /*21050*/  F2FP.F16.F32.PACK_AB R6, RZ, R6 ;  /* 0x00000006ff06723e */ /* 0x000fc800000000ff */
[----:B------:R-:W-:Y:S01]  /*21060*/  PRMT R10, R6, 0x7610, R10 ;  /* 0x00007610060a7816 */ /* 0x000fe2000000000a */
[----:B------:R-:W-:-:S05]  /*21070*/  @P2 IMAD.MOV.U32 R6, RZ, RZ, R8 ;  /* 0x000000ffff062224 */ /* 0x000fca00078e0008 */
[----:B------:R0:W-:Y:S04]  /*21080*/  @P2 STG.E.U16 desc[UR36][R6.64+0x12], R10 ;  /* 0x0000120a06002986 */ /* 0x0001e8000c101524 */
[----:B0-----:R-:W2:Y:S04]  /*21090*/  LDL.LU R6, [R1+0x218] ;  /* 0x0002180001067983 */ /* 0x001ea80000300800 */
[----:B------:R-:W3:Y:S04]  /*210a0*/  LDL.LU R7, [R1+0x21c] ;  /* 0x00021c0001077983 */ /* 0x000ee80000300800 */
[----:B------:R-:W4:Y:S01]  /*210b0*/  LDL.LU R10, [R1+0x220] ;  /* 0x00022000010a7983 */ /* 0x000f220000300800 */
[----:B------:R-:W-:-:S02]  /*210c0*/  ISETP.GT.AND P3, PT, R0, 0x9, P0 ;  /* 0x000000090000780c */ /* 0x000fc40000764270 */
[C---:B------:R-:W-:Y:S02]  /*210d0*/  ISETP.GT.AND P4, PT, R0.reuse, 0x10, P1 ;  /* 0x000000100000780c */ /* 0x040fe40000f84270 */
[----:B------:R-:W-:Y:S01]  /*210e0*/  ISETP.GT.AND P2, PT, R0, 0x8, P0 ;  /* 0x000000080000780c */ /* 0x000fe20000744270 */
[-C--:B--2---:R-:W-:Y:S01]  /*210f0*/  FMUL R6, R6, R2.reuse ;  /* 0x0000000206067220 */ /* 0x084fe20000400000 */
[----:B---3--:R-:W-:-:S04]  /*21100*/  FMUL R7, R7, R2 ;  /* 0x0000000207077220 */ /* 0x008fc80000400000 */
[----:B------:R-:W-:Y:S01]  /*21110*/  F2FP.F16.F32.PACK_AB R6, RZ, R6 ;  /* 0x00000006ff06723e */ /* 0x000fe200000000ff */
[----:B----4-:R-:W-:Y:S01]  /*21120*/  FMUL R10, R10, R2 ;  /* 0x000000020a0a7220 */ /* 0x010fe20000400000 */
[----:B------:R-:W-:Y:S02]  /*21130*/  F2FP.F16.F32.PACK_AB R7, RZ, R7 ;  /* 0x00000007ff07723e */ /* 0x000fe400000000ff */
[----:B------:R-:W-:Y:S02]  /*21140*/  PRMT R11, R6, 0x7610, R11 ;  /* 0x00007610060b7816 */ /* 0x000fe4000000000b */
[----:B------:R-:W-:Y:S01]  /*21150*/  F2FP.F16.F32.PACK_AB R6, RZ, R10 ;  /* 0x0000000aff06723e */ /* 0x000fe200000000ff */
[----:B------:R0:W-:Y:S03]  /*21160*/  @P3 STG.E.U16 desc[UR36][R4.64+0x12], R7 ;  /* 0x0000120704003986 */ /* 0x0001e6000c101524 */
[----:B------:R-:W-:Y:S01]  /*21170*/  PRMT R10, R6, 0x7610, R10 ;  /* 0x00007610060a7816 */ /* 0x000fe2000000000a */
[----:B------:R-:W-:Y:S01]  /*21180*/  @P4 IMAD.MOV.U32 R6, RZ, RZ, R8 ;  /* 0x000000ffff064224 */ /* 0x000fe200078e0008 */
[----:B------:R-:W-:Y:S01]  /*21190*/  @P2 STG.E.U16 desc[UR36][R4.64+0x10], R11 ;  /* 0x0000100b04002986 */ /* 0x000fe2000c101524 */
[----:B0-----:R-:W-:-:S05]  /*211a0*/  @P4 IMAD.MOV.U32 R7, RZ, RZ, R9 ;  /* 0x000000ffff074224 */ /* 0x001fca00078e0009 */
        /* <DEDUP_REMOVED lines=133> */
[----:B------:R1:W-:Y:S01]  /*21a00*/  @P2 STG.E.U16 desc[UR36][R4.64+0x60], R11 ;  /* 0x0000600b04002986 */ /* 0x0003e2000c101524 */
[----:B0-----:R-:W-:-:S03]  /*21a10*/  @P4 MOV R7, R9 ;  /* 0x0000000900074202 */ /* 0x001fc60000000f00 */
[----:B-1----:R-:W2:Y:S04]  /*21a20*/  LDL.LU R11, [R1+0x280] ;  /* 0x00028000010b7983 */ /* 0x002ea80000300800 */
[----:B------:R0:W-:Y:S04]  /*21a30*/  @P4 STG.E.U16 desc[UR36][R6.64+0x70], R10 ;  /* 0x0000700a06004986 */ /* 0x0001e8000c101524 */
[----:B0-----:R-:W3:Y:S04]  /*21a40*/  LDL.LU R10, [R1+0x274] ;  /* 0x00027400010a7983 */ /* 0x001ee80000300800 */
[----:B------:R-:W4:Y:S04]  /*21a50*/  LDL.LU R7, [R1+0x278] ;  /* 0x0002780001077983 */ /* 0x000f280000300800 */
[----:B------:R-:W4:Y:S01]  /*21a60*/  LDL.LU R6, [R1+0x27c] ;  /* 0x00027c0001067983 */ /* 0x000f220000300800 */
[C---:B------:R-:W-:Y:S01]  /*21a70*/  ISETP.GT.AND P5, PT, R0.reuse, 0x39, P1 ;  /* 0x000000390000780c */ /* 0x040fe20000fa4270 */
[-C--:B------:R-:W-:Y:S01]  /*21a80*/  FMUL R15, R15, R2.reuse ;  /* 0x000000020f0f7220 */ /* 0x080fe20000400000 */
[----:B------:R-:W-:Y:S01]  /*21a90*/  ISETP.GT.AND P2, PT, R0, 0x38, P0 ;  /* 0x000000380000780c */ /* 0x000fe20000744270 */
[-C--:B------:R-:W-:Y:S01]  /*21aa0*/  FMUL R14, R14, R2.reuse ;  /* 0x000000020e0e7220 */ /* 0x080fe20000400000 */
[C---:B------:R-:W-:Y:S01]  /*21ab0*/  ISETP.GT.AND P3, PT, R0.reuse, 0x40, P1 ;  /* 0x000000400000780c */ /* 0x040fe20000f64270 */
[-C--:B-----5:R-:W-:Y:S01]  /*21ac0*/  FMUL R13, R13, R2.reuse ;  /* 0x000000020d0d7220 */ /* 0x0a0fe20000400000 */
[----:B------:R-:W-:Y:S01]  /*21ad0*/  ISETP.GT.AND P4, PT, R0, 0x39, P0 ;  /* 0x000000390000780c */ /* 0x000fe20000784270 */
[-C--:B------:R-:W-:Y:S01]  /*21ae0*/  FMUL R12, R12, R2.reuse ;  /* 0x000000020c0c7220 */ /* 0x080fe20000400000 */
        /* <DEDUP_REMOVED lines=91> */
[-C--:B--2---:R-:W-:Y:S01]  /*220a0*/  FMUL R11, R11, R2.reuse ;  /* 0x000000020b0b7220 */ /* 0x084fe20000400000 */
[-C--:B---3--:R-:W-:Y:S01]  /*220b0*/  FMUL R10, R10, R2.reuse ;  /* 0x000000020a0a7220 */ /* 0x088fe20000400000 */
[----:B----4-:R-:W-:-:S04]  /*220c0*/  FMUL R7, R7, R2 ;  /* 0x0000000207077220 */ /* 0x010fc80000400000 */
[----:B------:R-:W-:Y:S01]  /*220d0*/  F2FP.F16.F32.PACK_AB R10, RZ, R10 ;  /* 0x0000000aff0a723e */ /* 0x000fe200000000ff */
[----:B------:R-:W-:Y:S01]  /*220e0*/  FMUL R6, R6, R2 ;  /* 0x0000000206067220 */ /* 0x000fe20000400000 */
[----:B------:R-:W-:Y:S02]  /*220f0*/  F2FP.F16.F32.PACK_AB R7, RZ, R7 ;  /* 0x00000007ff07723e */ /* 0x000fe400000000ff */
[----:B------:R-:W-:Y:S02]  /*22100*/  PRMT R237, R10, 0x7610, R237 ;  /* 0x000076100aed7816 */ /* 0x000fe400000000ed */
[----:B------:R-:W-:Y:S02]  /*22110*/  F2FP.F16.F32.PACK_AB R6, RZ, R6 ;  /* 0x00000006ff06723e */ /* 0x000fe400000000ff */
[----:B------:R-:W-:Y:S02]  /*22120*/  F2FP.F16.F32.PACK_AB R10, RZ, R11 ;  /* 0x0000000bff0a723e */ /* 0x000fe400000000ff */
[----:B------:R-:W-:Y:S01]  /*22130*/  PRMT R236, R7, 0x7610, R236 ;  /* 0x0000761007ec7816 */ /* 0x000fe200000000ec */
[----:B------:R-:W-:Y:S01]  /*22140*/  @P5 IMAD.MOV.U32 R7, RZ, RZ, R9 ;  /* 0x000000ffff075224 */ /* 0x000fe200078e0009 */
[----:B------:R-:W-:Y:S01]  /*22150*/  PRMT R11, R6, 0x7610, R11 ;  /* 0x00007610060b7816 */ /* 0x000fe2000000000b */
[----:B------:R-:W-:-:S05]  /*22160*/  @P5 IMAD.MOV.U32 R6, RZ, RZ, R8 ;  /* 0x000000ffff065224 */ /* 0x000fca00078e0008 */
[----:B------:R0:W-:Y:S01]  /*22170*/  @P5 STG.E.U16 desc[UR36][R6.64+0x72], R237 ;  /* 0x000072ed06005986 */ /* 0x0001e2000c101524 */
[----:B------:R-:W-:-:S03]  /*22180*/  ISETP.GT.AND P5, PT, R0, 0x41, P0 ;  /* 0x000000410000780c */ /* 0x000fc600007a4270 */
[----:B------:R-:W-:Y:S01]  /*22190*/  @P2 STG.E.U16 desc[UR36][R4.64+0x70], R236 ;  /* 0x000070ec04002986 */ /* 0x000fe2000c101524 */
[----:B------:R-:W-:-:S03]  /*221a0*/  ISETP.GT.AND P2, PT, R0, 0x41, P1 ;  /* 0x000000410000780c */ /* 0x000fc60000f44270 */
[----:B------:R-:W-:Y:S01]  /*221b0*/  @P4 STG.E.U16 desc[UR36][R4.64+0x72], R11 ;  /* 0x0000720b04004986 */ /* 0x000fe2000c101524 */
[----:B------:R-:W-:Y:S01]  /*221c0*/  ISETP.GT.AND P4, PT, R0, 0x40, P0 ;  /* 0x000000400000780c */ /* 0x000fe20000784270 */
[----:B0-----:R-:W-:Y:S02]  /*221d0*/  @P3 IMAD.MOV.U32 R6, RZ, RZ, R8 ;  /* 0x000000ffff063224 */ /* 0x001fe400078e0008 */
[----:B------:R-:W-:-:S05]  /*221e0*/  @P3 IMAD.MOV.U32 R7, RZ, RZ, R9 ;  /* 0x000000ffff073224 */ /* 0x000fca00078e0009 */
[----:B------:R0:W-:Y:S01]  /*221f0*/  @P3 STG.E.U16 desc[UR36][R6.64+0x80], R10 ;  /* 0x0000800a06003986 */ /* 0x0001e2000c101524 */
[----:B------:R-:W-:Y:S02]  /*22200*/  ISETP.GT.AND P3, PT, R0, 0x48, P1 ;  /* 0x000000480000780c */ /* 0x000fe40000f64270 */
[----:B0-----:R-:W-:Y:S02]  /*22210*/  F2FP.F16.F32.PACK_AB R10, RZ, R15 ;  /* 0x0000000fff0a723e */ /* 0x001fe400000000ff */
[----:B------:R-:W-:Y:S02]  /*22220*/  F2FP.F16.F32.PACK_AB R7, RZ, R14 ;  /* 0x0000000eff07723e */ /* 0x000fe400000000ff */
[----:B------:R-:W-:Y:S02]  /*22230*/  F2FP.F16.F32.PACK_AB R6, RZ, R13 ;  /* 0x0000000dff06723e */ /* 0x000fe400000000ff */
[----:B------:R-:W-:Y:S02]  /*22240*/  PRMT R13, R10, 0x7610, R13 ;  /* 0x000076100a0d7816 */ /* 0x000fe4000000000d */
[----:B------:R-:W-:-:S02]  /*22250*/  F2FP.F16.F32.PACK_AB R10, RZ, R12 ;  /* 0x0000000cff0a723e */ /* 0x000fc400000000ff */
        /* <DEDUP_REMOVED lines=17> */
[----:B------:R-:W-:Y:S01]  /*22370*/  PRMT R12, R7, 0x7610, R12 ;  /* 0x00007610070c7816 */ /* 0x000fe2000000000c */
[----:B------:R-:W-:Y:S01]  /*22380*/  @P2 IMAD.MOV.U32 R7, RZ, RZ, R9 ;  /* 0x000000ffff072224 */ /* 0x000fe200078e0009 */
[----:B------:R-:W-:Y:S01]  /*22390*/  PRMT R11, R6, 0x7610, R11 ;  /* 0x00007610060b7816 */ /* 0x000fe2000000000b */
[----:B------:R-:W-:Y:S01]  /*223a0*/  @P2 IMAD.MOV.U32 R6, RZ, RZ, R8 ;  /* 0x000000ffff062224 */ /* 0x000fe200078e0008 */
[----:B------:R-:W-:Y:S01]  /*223b0*/  PRMT R13, R10, 0x7610, R13 ;  /* 0x000076100a0d7816 */ /* 0x000fe2000000000d */
[----:B------:R-:W2:Y:S01]  /*223c0*/  LDL.LU R20, [R1+0x1fc] ;  /* 0x0001fc0001147983 */ /* 0x000ea20000300800 */
[----:B------:R-:W-:-:S03]  /*223d0*/  F2FP.F16.F32.PACK_AB R10, RZ, R17 ;  /* 0x00000011ff0a723e */ /* 0x000fc600000000ff */
        /* <DEDUP_REMOVED lines=18> */
[----:B------:R-:W3:Y:S01]  /*22500*/  LDL.LU R152, [R1+0x1f8] ;  /* 0x0001f80001987983 */ /* 0x000ee20000300800 */
[----:B------:R-:W-:-:S03]  /*22510*/  F2FP.F16.F32.PACK_AB R10, RZ, R21 ;  /* 0x00000015ff0a723e */ /* 0x000fc600000000ff */
[----:B------:R0:W-:Y:S01]  /*22520*/  @P2 STG.E.U16 desc[UR36][R6.64+0xa2], R13 ;  /* 0x0000a20d06002986 */ /* 0x0001e2000c101524 */
[----:B------:R-:W-:-:S03]  /*22530*/  ISETP.GT.AND P2, PT, R0, 0x59, P1 ;  /* 0x000000590000780c */ /* 0x000fc60000f44270 */
[----:B------:R-:W-:Y:S04]  /*22540*/  @P4 STG.E.U16 desc[UR36][R4.64+0xa0], R12 ;  /* 0x0000a00c04004986 */ /* 0x000fe8000c101524 */
[----:B------:R-:W-:Y:S01]  /*22550*/  @P5 STG.E.U16 desc[UR36][R4.64+0xa2], R11 ;  /* 0x0000a20b04005986 */ /* 0x000fe2000c101524 */
[----:B0-----:R-:W-:-:S03]  /*22560*/  @P3 IMAD.MOV.U32 R6, RZ, RZ, R8 ;  /* 0x000000ffff063224 */ /* 0x001fc600078e0008 */
[----:B------:R-:W4:Y:S01]  /*22570*/  LDL.LU R23, [R1+0x1f4] ;  /* 0x0001f40001177983 */ /* 0x000f220000300800 */
[----:B------:R-:W-:Y:S01]  /*22580*/  @P3 IMAD.MOV.U32 R7, RZ, RZ, R9 ;  /* 0x000000ffff073224 */ /* 0x000fe200078e0009 */
[C---:B------:R-:W-:Y:S02]  /*22590*/  ISETP.GT.AND P4, PT, R0.reuse, 0x58, P0 ;  /* 0x000000580000780c */ /* 0x040fe40000784270 */
[C---:B------:R-:W-:Y:S01]  /*225a0*/  ISETP.GT.AND P5, PT, R0.reuse, 0x59, P0 ;  /* 0x000000590000780c */ /* 0x040fe200007a4270 */
[----:B------:R-:W5:Y:S04]  /*225b0*/  LDL.LU R22, [R1+0x1f0] ;  /* 0x0001f00001167983 */ /* 0x000f680000300800 */
[----:B------:R0:W-:Y:S01]  /*225c0*/  @P3 STG.E.U16 desc[UR36][R6.64+0xb0], R10 ;  /* 0x0000b00a06003986 */ /* 0x0001e2000c101524 */
[----:B------:R-:W-:-:S03]  /*225d0*/  ISETP.GT.AND P3, PT, R0, 0x60, P1 ;  /* 0x000000600000780c */ /* 0x000fc60000f64270 */
[----:B------:R-:W2:Y:S01]  /*225e0*/  LDL.LU R21, [R1+0x1ec] ;  /* 0x0001ec0001157983 */ /* 0x000ea20000300800 */
        /* <DEDUP_REMOVED lines=37> */
[----:B0-----:R-:W-:Y:S01]  /*22840*/  @P3 IMAD.MOV.U32 R6, RZ, RZ, R8 ;  /* 0x000000ffff063224 */ /* 0x001fe200078e0008 */
[----:B------:R-:W-:Y:S02]  /*22850*/  @P3 MOV R7, R9 ;  /* 0x0000000900073202 */ /* 0x000fe40000000f00 */
[----:B------:R-:W4:Y:S04]  /*22860*/  LDL.LU R159, [R1+0x1d4] ;  /* 0x0001d400019f7983 */ /* 0x000f280000300800 */
[----:B------:R0:W-:Y:S01]  /*22870*/  @P3 STG.E.U16 desc[UR36][R6.64+0xd0], R10 ;  /* 0x0000d00a06003986 */ /* 0x0001e2000c101524 */
[----:B------:R-:W-:-:S02]  /*22880*/  ISETP.GT.AND P3, PT, R0, 0x70, P1 ;  /* 0x000000700000780c */ /* 0x000fc40000f64270 */
[C---:B------:R-:W-:Y:S01]  /*22890*/  ISETP.GT.AND P4, PT, R0.reuse, 0x68, P0 ;  /* 0x000000680000780c */ /* 0x040fe20000784270 */
[----:B------:R-:W5:Y:S01]  /*228a0*/  LDL.LU R158, [R1+0x1d0] ;  /* 0x0001d000019e7983 */ /* 0x000f620000300800 */
        /* <DEDUP_REMOVED lines=359> */
[----:B------:R-:W-:Y:S01]  /*23f20*/  @P5 STG.E.U16 desc[UR36][R4.64+0x1c2], R11 ;  /* 0x0001c20b04005986 */ /* 0x000fe2000c101524 */
[----:B------:R-:W-:-:S03]  /*23f30*/  ISETP.GT.AND P5, PT, R0, 0xe9, P0 ;  /* 0x000000e90000780c */ /* 0x000fc600007a4270 */
[----:B------:R-:W-:Y:S01]  /*23f40*/  @P4 STG.E.U16 desc[UR36][R4.64+0x1c0], R12 ;  /* 0x0001c00c04004986 */ /* 0x000fe2000c101524 */
[----:B0-----:R-:W-:-:S03]  /*23f50*/  @P3 IMAD.MOV.U32 R6, RZ, RZ, R8 ;  /* 0x000000ffff063224 */ /* 0x001fc600078e0008 */
[----:B------:R-:W4:Y:S01]  /*23f60*/  LDL.LU R223, [R1+0xd4] ;  /* 0x0000d40001df7983 */ /* 0x000f220000300800 */
[----:B------:R-:W-:Y:S01]  /*23f70*/  @P3 IMAD.MOV.U32 R7, RZ, RZ, R9 ;  /* 0x000000ffff073224 */ /* 0x000fe200078e0009 */
[C---:B------:R-:W-:Y:S02]  /*23f80*/  ISETP.GT.AND P4, PT, R0.reuse, 0xe8, P0 ;  /* 0x000000e80000780c */ /* 0x040fe40000784270 */
        /* <DEDUP_REMOVED lines=14> */
[----:B------:R0:W-:Y:S04]  /*24070*/  @P2 STG.E.U16 desc[UR36][R6.64+0x1d2], R13 ;  /* 0x0001d20d06002986 */ /* 0x0001e8000c101524 */
[----:B------:R-:W-:Y:S01]  /*24080*/  @P5 STG.E.U16 desc[UR36][R4.64+0x1d2], R11 ;  /* 0x0001d20b04005986 */ /* 0x000fe2000c101524 */
[----:B------:R-:W-:-:S03]  /*24090*/  ISETP.GT.AND P5, PT, R0, 0xf1, P1 ;  /* 0x000000f10000780c */ /* 0x000fc60000fa4270 */
        /* <DEDUP_REMOVED lines=8> */
[----:B------:R-:W-:-:S02]  /*24120*/  ISETP.GT.AND P3, PT, R0, 0xf1, P0 ;  /* 0x000000f10000780c */ /* 0x000fc40000764270 */
[----:B------:R-:W-:Y:S01]  /*24130*/  ISETP.GT.AND P1, PT, R0, 0xf9, P1 ;  /* 0x000000f90000780c */ /* 0x000fe20000f24270 */
[----:B------:R-:W2:Y:S01]  /*24140*/  LDL.LU R225, [R1+0xbc] ;  /* 0x0000bc0001e17983 */ /* 0x000ea20000300800 */
[----:B0-----:R-:W-:Y:S02]  /*24150*/  F2FP.F16.F32.PACK_AB R10, RZ, R232 ;  /* 0x000000e8ff0a723e */ /* 0x001fe400000000ff */
[----:B------:R-:W-:Y:S01]  /*24160*/  F2FP.F16.F32.PACK_AB R7, RZ, R231 ;  /* 0x000000e7ff07723e */ /* 0x000fe200000000ff */
[----:B------:R-:W3:Y:S01]  /*24170*/  LDL.LU R232, [R1+0xb8] ;  /* 0x0000b80001e87983 */ /* 0x000ee20000300800 */
[----:B------:R-:W-:Y:S02]  /*24180*/  F2FP.F16.F32.PACK_AB R6, RZ, R230 ;  /* 0x000000e6ff06723e */ /* 0x000fe400000000ff */
[----:B------:R-:W-:Y:S01]  /*24190*/  PRMT R13, R10, 0x7610, R13 ;  /* 0x000076100a0d7816 */ /* 0x000fe2000000000d */
[----:B------:R-:W4:Y:S01]  /*241a0*/  LDL.LU R231, [R1+0xb4] ;  /* 0x0000b40001e77983 */ /* 0x000f220000300800 */
[----:B------:R-:W-:Y:S01]  /*241b0*/  PRMT R10, R7, 0x7610, R10 ;  /* 0x00007610070a7816 */ /* 0x000fe2000000000a */
[----:B------:R-:W-:Y:S01]  /*241c0*/  @P5 IMAD.MOV.U32 R7, RZ, RZ, R9 ;  /* 0x000000ffff075224 */ /* 0x000fe200078e0009 */
[----:B------:R-:W-:Y:S01]  /*241d0*/  PRMT R12, R6, 0x7610, R12 ;  /* 0x00007610060c7816 */ /* 0x000fe2000000000c */
[----:B------:R-:W-:Y:S01]  /*241e0*/  @P5 IMAD.MOV.U32 R6, RZ, RZ, R8 ;  /* 0x000000ffff065224 */ /* 0x000fe200078e0008 */
[----:B------:R-:W-:Y:S01]  /*241f0*/  F2FP.F16.F32.PACK_AB R11, RZ, R229 ;  /* 0x000000e5ff0b723e */ /* 0x000fe200000000ff */
[----:B------:R-:W5:Y:S04]  /*24200*/  LDL.LU R230, [R1+0xb0] ;  /* 0x0000b00001e67983 */ /* 0x000f680000300800 */
[----:B------:R0:W-:Y:S04]  /*24210*/  @P5 STG.E.U16 desc[UR36][R6.64+0x1e2], R13 ;  /* 0x0001e20d06005986 */ /* 0x0001e8000c101524 */
[----:B------:R1:W-:Y:S04]  /*24220*/  @P3 STG.E.U16 desc[UR36][R4.64+0x1e2], R12 ;  /* 0x0001e20c04003986 */ /* 0x0003e8000c101524 */
[----:B------:R-:W2:Y:S01]  /*24230*/  LDL.LU R229, [R1+0xac] ;  /* 0x0000ac0001e57983 */ /* 0x000ea20000300800 */
[----:B0-----:R-:W-:-:S02]  /*24240*/  F2FP.F16.F32.PACK_AB R6, RZ, R233 ;  /* 0x000000e9ff06723e */ /* 0x001fc400000000ff */
[----:B------:R-:W-:Y:S01]  /*24250*/  @P2 MOV R7, R9 ;  /* 0x0000000900072202 */ /* 0x000fe20000000f00 */
[----:B------:R0:W-:Y:S01]  /*24260*/  @P4 STG.E.U16 desc[UR36][R4.64+0x1e0], R10 ;  /* 0x0001e00a04004986 */ /* 0x0001e2000c101524 */
[----:B-1----:R-:W-:Y:S01]  /*24270*/  PRMT R12, R6, 0x7610, R12 ;  /* 0x00007610060c7816 */ /* 0x002fe2000000000c */
[----:B------:R-:W-:Y:S02]  /*24280*/  @P2 IMAD.MOV.U32 R6, RZ, RZ, R8 ;  /* 0x000000ffff062224 */ /* 0x000fe400078e0008 */
[----:B------:R-:W3:Y:S04]  /*24290*/  LDL.LU R13, [R1+0xc] ;  /* 0x00000c00010d7983 */ /* 0x000ee80000300800 */
[----:B------:R1:W-:Y:S01]  /*242a0*/  @P2 STG.E.U16 desc[UR36][R6.64+0x1f0], R11 ;  /* 0x0001f00b06002986 */ /* 0x0003e2000c101524 */
[----:B0-----:R-:W-:-:S03]  /*242b0*/  F2FP.F16.F32.PACK_AB R10, RZ, R234 ;  /* 0x000000eaff0a723e */ /* 0x001fc600000000ff */
[----:B------:R-:W4:Y:S01]  /*242c0*/  LDL.LU R233, [R1+0xa8] ;  /* 0x0000a80001e97983 */ /* 0x000f220000300800 */
[C---:B------:R-:W-:Y:S01]  /*242d0*/  ISETP.GT.AND P3, PT, R0.reuse, 0xf8, P0 ;  /* 0x000000f80000780c */ /* 0x040fe20000764270 */
[----:B-1----:R-:W-:Y:S02]  /*242e0*/  @P1 IMAD.MOV.U32 R6, RZ, RZ, R8 ;  /* 0x000000ffff061224 */ /* 0x002fe400078e0008 */
[----:B------:R-:W5:Y:S01]  /*242f0*/  LDL.LU R11, [R1+0x4] ;  /* 0x00000400010b7983 */ /* 0x000f620000300800 */
[----:B------:R-:W-:Y:S01]  /*24300*/  @P1 IMAD.MOV.U32 R7, RZ, RZ, R9 ;  /* 0x000000ffff071224 */ /* 0x000fe200078e0009 */
[----:B------:R-:W-:Y:S02]  /*24310*/  ISETP.GT.AND P0, PT, R0, 0xf9, P0 ;  /* 0x000000f90000780c */ /* 0x000fe40000704270 */
[----:B------:R-:W2:Y:S04]  /*24320*/  LDL.LU R234, [R1+0xa4] ;  /* 0x0000a40001ea7983 */ /* 0x000ea80000300800 */
[----:B------:R0:W-:Y:S04]  /*24330*/  @P1 STG.E.U16 desc[UR36][R6.64+0x1f2], R12 ;  /* 0x0001f20c06001986 */ /* 0x0001e8000c101524 */
[----:B0-----:R-:W4:Y:S01]  /*24340*/  LDL.LU R12, [R1+0x8] ;  /* 0x00000800010c7983 */ /* 0x001f220000300800 */
[----:B------:R-:W-:-:S02]  /*24350*/  F2FP.F16.F32.PACK_AB R6, RZ, R235 ;  /* 0x000000ebff06723e */ /* 0x000fc400000000ff */
[----:B------:R-:W-:Y:S01]  /*24360*/  PRMT R7, R10, 0x7610, R7 ;  /* 0x000076100a077816 */ /* 0x000fe20000000007 */
[----:B------:R-:W2:Y:S01]  /*24370*/  LDL.LU R235, [R1+0xa0] ;  /* 0x0000a00001eb7983 */ /* 0x000ea20000300800 */
[----:B------:R-:W-:-:S03]  /*24380*/  ISETP.GT.AND P1, PT, R3, 0x80, PT ;  /* 0x000000800300780c */ /* 0x000fc60003f24270 */
[----:B------:R-:W2:Y:S01]  /*24390*/  LDL.LU R10, [R1] ;  /* 0x00000000010a7983 */ /* 0x000ea20000300800 */
[----:B------:R-:W-:Y:S01]  /*243a0*/  USHF.L.U32 UR5, UR8, 0x8, URZ ;  /* 0x0000000808057899 */ /* 0x000fe2000800063f */
[C---:B------:R-:W-:Y:S01]  /*243b0*/  ISETP.GT.AND P2, PT, R0.reuse, RZ, P1 ;  /* 0x000000ff0000720c */ /* 0x040fe20000f44270 */
[----:B------:R-:W-:Y:S01]  /*243c0*/  USHF.L.U64.HI UR4, UR8, 0x8, UR9 ;  /* 0x0000000808047899 */ /* 0x000fe20008010209 */
[----:B------:R-:W-:Y:S01]  /*243d0*/  ISETP.GT.AND P4, PT, R0, 0x1, P1 ;  /* 0x000000010000780c */ /* 0x000fe20000f84270 */
[----:B------:R0:W-:Y:S04]  /*243e0*/  @P0 STG.E.U16 desc[UR36][R4.64+0x1f2], R6 ;  /* 0x0001f20604000986 */ /* 0x0001e8000c101524 */
[----:B------:R1:W-:Y:S01]  /*243f0*/  @P3 STG.E.U16 desc[UR36][R4.64+0x1f0], R7 ;  /* 0x0001f00704003986 */ /* 0x0003e2000c101524 */
[----:B------:R-:W-:-:S04]  /*24400*/  ISETP.GT.AND P3, PT, R3, 0x88, PT ;  /* 0x000000880300780c */ /* 0x000fc80003f64270 */
[----:B------:R-:W-:Y:S02]  /*24410*/  ISETP.GT.AND P5, PT, R0, RZ, P3 ;  /* 0x000000ff0000720c */ /* 0x000fe40001fa4270 */
[----:B0-----:R-:W-:-:S04]  /*24420*/  IADD3 R6, P0, R8, UR5, RZ ;  /* 0x0000000508067c10 */ /* 0x001fc8000ff1e0ff */
[----:B-1----:R-:W-:Y:S01]  /*24430*/  IADD3.X R7, R9, UR4, RZ, P0, !PT ;  /* 0x0000000409077c10 */ /* 0x002fe200087fe4ff */
[-C--:B---3--:R-:W-:Y:S01]  /*24440*/  FMUL R13, R13, R2.reuse ;  /* 0x000000020d0d7220 */ /* 0x088fe20000400000 */
[----:B-----5:R-:W-:-:S05]  /*24450*/  FMUL R11, R11, R2 ;  /* 0x000000020b0b7220 */ /* 0x020fca0000400000 */
[----:B------:R-:W-:-:S04]  /*24460*/  F2FP.F16.F32.PACK_AB R11, RZ, R11 ;  /* 0x0000000bff0b723e */ /* 0x000fc800000000ff */
[----:B------:R-:W-:Y:S01]  /*24470*/  PRMT R14, R11, 0x7610, R14 ;  /* 0x000076100b0e7816 */ /* 0x000fe2000000000e */
[----:B----4-:R-:W-:-:S05]  /*24480*/  FMUL R12, R12, R2 ;  /* 0x000000020c0c7220 */ /* 0x010fca0000400000 */
[----:B------:R-:W-:Y:S01]  /*24490*/  F2FP.F16.F32.PACK_AB R12, RZ, R12 ;  /* 0x0000000cff0c723e */ /* 0x000fe200000000ff */
[----:B--2---:R-:W-:-:S05]  /*244a0*/  FMUL R10, R10, R2 ;  /* 0x000000020a0a7220 */ /* 0x004fca0000400000 */
[----:B------:R-:W-:-:S05]  /*244b0*/  F2FP.F16.F32.PACK_AB R10, RZ, R10 ;  /* 0x0000000aff0a723e */ /* 0x000fca00000000ff */
[----:B------:R0:W-:Y:S04]  /*244c0*/  @P2 STG.E.U16 desc[UR36][R6.64], R10 ;  /* 0x0000000a06002986 */ /* 0x0001e8000c101524 */
[----:B------:R1:W-:Y:S01]  /*244d0*/  @P4 STG.E.U16 desc[UR36][R6.64+0x2], R14 ;  /* 0x0000020e06004986 */ /* 0x0003e2000c101524 */
[----:B0-----:R-:W-:-:S03]  /*244e0*/  IADD3 R10, P0, R4, UR5, RZ ;  /* 0x00000005040a7c10 */ /* 0x001fc6000ff1e0ff */
[----:B-1----:R-:W2:Y:S01]  /*244f0*/  LDL.LU R14, [R1+0x10] ;  /* 0x00001000010e7983 */ /* 0x002ea20000300800 */
[----:B------:R-:W-:Y:S02]  /*24500*/  IADD3.X R11, R5, UR4, RZ, P0, !PT ;  /* 0x00000004050b7c10 */ /* 0x000fe400087fe4ff */
[----:B------:R-:W-:-:S03]  /*24510*/  ISETP.GT.AND P0, PT, R0, 0x1, P3 ;  /* 0x000000010000780c */ /* 0x000fc60001f04270 */
[----:B------:R0:W-:Y:S02]  /*24520*/  @P5 STG.E.U16 desc[UR36][R10.64], R12 ;  /* 0x0000000c0a005986 */ /* 0x0001e4000c101524 */
[----:B0-----:R-:W-:Y:S02]  /*24530*/  IADD3 R10, P4, R4, UR5, RZ ;  /* 0x00000005040a7c10 */ /* 0x001fe4000ff9e0ff */
[----:B------:R-:W-:Y:S02]  /*24540*/  F2FP.F16.F32.PACK_AB R12, RZ, R13 ;  /* 0x0000000dff0c723e */ /* 0x000fe400000000ff */
[----:B------:R-:W-:Y:S01]  /*24550*/  IADD3.X R11, R5, UR4, RZ, P4, !PT ;  /* 0x00000004050b7c10 */ /* 0x000fe2000a7fe4ff */
[----:B------:R-:W3:Y:S01]  /*24560*/  LDL.LU R13, [R1+0x14] ;  /* 0x00001400010d7983 */ /* 0x000ee20000300800 */
[----:B------:R-:W-:-:S05]  /*24570*/  PRMT R15, R12, 0x7610, R15 ;  /* 0x000076100c0f7816 */ /* 0x000fca000000000f */
[----:B------:R0:W-:Y:S01]  /*24580*/  @P0 STG.E.U16 desc[UR36][R10.64+0x2], R15 ;  /* 0x0000020f0a000986 */ /* 0x0001e2000c101524 */
[----:B--2---:R-:W-:-:S05]  /*24590*/  FMUL R14, R14, R2 ;  /* 0x000000020e0e7220 */ /* 0x004fca0000400000 */
[----:B------:R-:W-:-:S04]  /*245a0*/  F2FP.F16.F32.PACK_AB R12, RZ, R14 ;  /* 0x0000000eff0c723e */ /* 0x000fc800000000ff */
[----:B0-----:R-:W-:Y:S02]  /*245b0*/  PRMT R11, R12, 0x7610, R11 ;  /* 0x000076100c0b7816 */ /* 0x001fe4000000000b */
[----:B------:R-:W2:Y:S01]  /*245c0*/  LDL.LU R12, [R1+0x18] ;  /* 0x00001800010c7983 */ /* 0x000ea20000300800 */
[C---:B------:R-:W-:Y:S02]  /*245d0*/  ISETP.GT.AND P2, PT, R0.reuse, 0x8, P1 ;  /* 0x000000080000780c */ /* 0x040fe40000f44270 */
[----:B------:R-:W-:Y:S01]  /*245e0*/  ISETP.GT.AND P4, PT, R0, 0x9, P1 ;  /* 0x000000090000780c */ /* 0x000fe20000f84270 */
[----:B---3--:R-:W-:-:S05]  /*245f0*/  FMUL R13, R13, R2 ;  /* 0x000000020d0d7220 */ /* 0x008fca0000400000 */
[----:B------:R-:W-:Y:S02]  /*24600*/  F2FP.F16.F32.PACK_AB R10, RZ, R13 ;  /* 0x0000000dff0a723e */ /* 0x000fe400000000ff */
[----:B------:R-:W-:Y:S02]  /*24610*/  ISETP.GT.AND P0, PT, R0, 0x8, P3 ;  /* 0x000000080000780c */ /* 0x000fe40001f04270 */
[----:B------:R-:W-:Y:S01]  /*24620*/  PRMT R13, R10, 0x7610, R13 ;  /* 0x000076100a0d7816 */ /* 0x000fe2000000000d */
[----:B------:R0:W-:Y:S01]  /*24630*/  @P2 STG.E.U16 desc[UR36][R6.64+0x10], R11 ;  /* 0x0000100b06002986 */ /* 0x0001e2000c101524 */
[----:B------:R-:W-:-:S03]  /*24640*/  IADD3 R10, P2, R4, UR5, RZ ;  /* 0x00000005040a7c10 */ /* 0x000fc6000ff5e0ff */
[----:B------:R1:W-:Y:S01]  /*24650*/  @P4 STG.E.U16 desc[UR36][R6.64+0x12], R13 ;  /* 0x0000120d06004986 */ /* 0x0003e2000c101524 */
[----:B0-----:R-:W-:-:S03]  /*24660*/  IADD3.X R11, R5, UR4, RZ, P2, !PT ;  /* 0x00000004050b7c10 */ /* 0x001fc600097fe4ff */
[----:B-1----:R-:W3:Y:S01]  /*24670*/  LDL.LU R13, [R1+0x20] ;  /* 0x00002000010d7983 */ /* 0x002ee20000300800 */
[----:B--2---:R-:W-:-:S05]  /*24680*/  FMUL R12, R12, R2 ;  /* 0x000000020c0c7220 */ /* 0x004fca0000400000 */
[----:B------:R-:W-:-:S04]  /*24690*/  F2FP.F16.F32.PACK_AB R12, RZ, R12 ;  /* 0x0000000cff0c723e */ /* 0x000fc800000000ff */
[----:B------:R-:W-:Y:S02]  /*246a0*/  PRMT R14, R12, 0x7610, R14 ;  /* 0x000076100c0e7816 */ /* 0x000fe4000000000e */
[----:B------:R-:W2:Y:S04]  /*246b0*/  LDL.LU R12, [R1+0x1c] ;  /* 0x00001c00010c7983 */ /* 0x000ea80000300800 */
[----:B------:R0:W-:Y:S04]  /*246c0*/  @P0 STG.E.U16 desc[UR36][R10.64+0x10], R14 ;  /* 0x0000100e0a000986 */ /* 0x0001e8000c101524 */
[----:B0-----:R-:W4:Y:S01]  /*246d0*/  LDL.LU R14, [R1+0x24] ;  /* 0x00002400010e7983 */ /* 0x001f220000300800 */
[----:B------:R-:W-:-:S02]  /*246e0*/  ISETP.GT.AND P2, PT, R0, 0x9, P3 ;  /* 0x000000090000780c */ /* 0x000fc40001f44270 */
[----:B------:R-:W-:-:S04]  /*246f0*/  IADD3 R10, P5, R4, UR5, RZ ;  /* 0x00000005040a7c10 */ /* 0x000fc8000ffbe0ff */
[----:B------:R-:W-:Y:S01]  /*24700*/  IADD3.X R11, R5, UR4, RZ, P5, !PT ;  /* 0x00000004050b7c10 */ /* 0x000fe2000affe4ff */
[----:B--2---:R-:W-:-:S05]  /*24710*/  FMUL R12, R12, R2 ;  /* 0x000000020c0c7220 */ /* 0x004fca0000400000 */
[----:B------:R-:W-:-:S04]  /*24720*/  F2FP.F16.F32.PACK_AB R12, RZ, R12 ;  /* 0x0000000cff0c723e */ /* 0x000fc800000000ff */
[----:B------:R-:W-:Y:S01]  /*24730*/  PRMT R15, R12, 0x7610, R15 ;  /* 0x000076100c0f7816 */ /* 0x000fe2000000000f */
[----:B----4-:R-:W-:-:S04]  /*24740*/  FMUL R14, R14, R2 ;  /* 0x000000020e0e7220 */ /* 0x010fc80000400000 */
[----:B------:R0:W-:Y:S01]  /*24750*/  @P2 STG.E.U16 desc[UR36][R10.64+0x12], R15 ;  /* 0x0000120f0a002986 */ /* 0x0001e2000c101524 */
[----:B------:R-:W-:-:S03]  /*24760*/  F2FP.F16.F32.PACK_AB R12, RZ, R14 ;  /* 0x0000000eff0c723e */ /* 0x000fc600000000ff */
[----:B------:R-:W2:Y:S04]  /*24770*/  LDL.LU R14, [R1+0x2c] ;  /* 0x00002c00010e7983 */ /* 0x000ea80000300800 */
[----:B0-----:R-:W4:Y:S04]  /*24780*/  LDL.LU R11, [R1+0x28] ;  /* 0x00002800010b7983 */ /* 0x001f280000300800 */
[----:B------:R-:W5:Y:S01]  /*24790*/  LDL.LU R10, [R1+0x30] ;  /* 0x00003000010a7983 */ /* 0x000f620000300800 */
[C---:B------:R-:W-:Y:S02]  /*247a0*/  ISETP.GT.AND P0, PT, R0.reuse, 0x10, P1 ;  /* 0x000000100000780c */ /* 0x040fe40000f04270 */
[----:B------:R-:W-:Y:S01]  /*247b0*/  ISETP.GT.AND P4, PT, R0, 0x11, P1 ;  /* 0x000000110000780c */ /* 0x000fe20000f84270 */
[----:B---3--:R-:W-:-:S05]  /*247c0*/  FMUL R13, R13, R2 ;  /* 0x000000020d0d7220 */ /* 0x008fca0000400000 */
[----:B------:R-:W-:-:S05]  /*247d0*/  F2FP.F16.F32.PACK_AB R13, RZ, R13 ;  /* 0x0000000dff0d723e */ /* 0x000fca00000000ff */
[----:B------:R-:W-:Y:S01]  /*247e0*/  @P0 STG.E.U16 desc[UR36][R6.64+0x20], R13 ;  /* 0x0000200d06000986 */ /* 0x000fe2000c101524 */
[----:B------:R-:W-:-:S03]  /*247f0*/  ISETP.GT.AND P0, PT, R0, 0x10, P3 ;  /* 0x000000100000780c */ /* 0x000fc60001f04270 */
[----:B------:R0:W-:Y:S01]  /*24800*/  @P4 STG.E.U16 desc[UR36][R6.64+0x22], R12 ;  /* 0x0000220c06004986 */ /* 0x0001e2000c101524 */
[----:B------:R-:W-:Y:S02]  /*24810*/  ISETP.GT.AND P4, PT, R0, 0x11, P3 ;  /* 0x000000110000780c */ /* 0x000fe40001f84270 */
[----:B0-----:R-:W-:-:S04]  /*24820*/  IADD3 R12, P2, R4, UR5, RZ ;  /* 0x00000005040c7c10 */ /* 0x001fc8000ff5e0ff */
[----:B------:R-:W-:Y:S01]  /*24830*/  IADD3.X R13, R5, UR4, RZ, P2, !PT ;  /* 0x00000004050d7c10 */ /* 0x000fe200097fe4ff */
[-C--:B--2---:R-:W-:Y:S01]  /*24840*/  FMUL R14, R14, R2.reuse ;  /* 0x000000020e0e7220 */ /* 0x084fe20000400000 */
[-C--:B----4-:R-:W-:Y:S01]  /*24850*/  FMUL R11, R11, R2.reuse ;  /* 0x000000020b0b7220 */ /* 0x090fe20000400000 */
[----:B-----5:R-:W-:-:S04]  /*24860*/  FMUL R15, R10, R2 ;  /* 0x000000020a0f7220 */ /* 0x020fc80000400000 */
[----:B------:R-:W-:Y:S02]  /*24870*/  F2FP.F16.F32.PACK_AB R11, RZ, R11 ;  /* 0x0000000bff0b723e */ /* 0x000fe400000000ff */
[----:B------:R-:W-:Y:S02]  /*24880*/  IADD3 R10, P5, R4, UR5, RZ ;  /* 0x00000005040a7c10 */ /* 0x000fe4000ffbe0ff */
[----:B------:R-:W-:Y:S02]  /*24890*/  PRMT R17, R11, 0x7610, R17 ;  /* 0x000076100b117816 */ /* 0x000fe40000000011 */
[----:B------:R-:W-:Y:S02]  /*248a0*/  F2FP.F16.F32.PACK_AB R14, RZ, R14 ;  /* 0x0000000eff0e723e */ /* 0x000fe400000000ff */
[----:B------:R-:W-:Y:S01]  /*248b0*/  IADD3.X R11, R5, UR4, RZ, P5, !PT ;  /* 0x00000004050b7c10 */ /* 0x000fe2000affe4ff */
[----:B------:R0:W-:Y:S04]  /*248c0*/  @P0 STG.E.U16 desc[UR36][R12.64+0x20], R17 ;  /* 0x000020110c000986 */ /* 0x0001e8000c101524 */
[----:B------:R1:W-:Y:S04]  /*248d0*/  @P4 STG.E.U16 desc[UR36][R10.64+0x22], R14 ;  /* 0x0000220e0a004986 */ /* 0x0003e8000c101524 */
[----:B0-----:R-:W2:Y:S04]  /*248e0*/  LDL.LU R13, [R1+0x3c] ;  /* 0x00003c00010d7983 */ /* 0x001ea80000300800 */
[----:B-1----:R-:W3:Y:S01]  /*248f0*/  LDL.LU R11, [R1+0x34] ;  /* 0x00003400010b7983 */ /* 0x002ee20000300800 */
[----:B------:R-:W-:-:S02]  /*24900*/  F2FP.F16.F32.PACK_AB R12, RZ, R15 ;  /* 0x0000000fff0c723e */ /* 0x000fc400000000ff */
[C---:B------:R-:W-:Y:S02]  /*24910*/  ISETP.GT.AND P2, PT, R0.reuse, 0x18, P1 ;  /* 0x000000180000780c */ /* 0x040fe40000f44270 */
[----:B------:R-:W-:Y:S02]  /*24920*/  ISETP.GT.AND P4, PT, R0, 0x19, P1 ;  /* 0x000000190000780c */ /* 0x000fe40000f84270 */
[----:B------:R-:W-:Y:S02]  /*24930*/  PRMT R10, R12, 0x7610, R10 ;  /* 0x000076100c0a7816 */ /* 0x000fe4000000000a */
[----:B------:R-:W4:Y:S07]  /*24940*/  LDL.LU R12, [R1+0x38] ;  /* 0x00003800010c7983 */ /* 0x000f2e0000300800 */
[----:B------:R-:W-:Y:S01]  /*24950*/  @P2 STG.E.U16 desc[UR36][R6.64+0x30], R10 ;  /* 0x0000300a06002986 */ /* 0x000fe2000c101524 */
[----:B---3--:R-:W-:-:S05]  /*24960*/  FMUL R11, R11, R2 ;  /* 0x000000020b0b7220 */ /* 0x008fca0000400000 */
[----:B------:R-:W-:-:S04]  /*24970*/  F2FP.F16.F32.PACK_AB R11, RZ, R11 ;  /* 0x0000000bff0b723e */ /* 0x000fc800000000ff */
[----:B------:R-:W-:-:S05]  /*24980*/  PRMT R14, R11, 0x7610, R14 ;  /* 0x000076100b0e7816 */ /* 0x000fca000000000e */
[----:B------:R0:W-:Y:S04]  /*24990*/  @P4 STG.E.U16 desc[UR36][R6.64+0x32], R14 ;  /* 0x0000320e06004986 */ /* 0x0001e8000c101524 */
[----:B0-----:R-:W3:Y:S01]  /*249a0*/  LDL.LU R14, [R1+0x40] ;  /* 0x00004000010e7983 */ /* 0x001ee20000300800 */
[----:B------:R-:W-:Y:S01]  /*249b0*/  ISETP.GT.AND P5, PT, R0, 0x18, P3 ;  /* 0x000000180000780c */ /* 0x000fe20001fa4270 */
[-C--:B----4-:R-:W-:Y:S01]  /*249c0*/  FMUL R12, R12, R2.reuse ;  /* 0x000000020c0c7220 */ /* 0x090fe20000400000 */
[----:B------:R-:W-:Y:S01]  /*249d0*/  IADD3 R10, P0, R4, UR5, RZ ;  /* 0x00000005040a7c10 */ /* 0x000fe2000ff1e0ff */
[----:B--2---:R-:W-:-:S03]  /*249e0*/  FMUL R13, R13, R2 ;  /* 0x000000020d0d7220 */ /* 0x004fc60000400000 */
[----:B------:R-:W-:Y:S02]  /*249f0*/  F2FP.F16.F32.PACK_AB R12, RZ, R12 ;  /* 0x0000000cff0c723e */ /* 0x000fe400000000ff */
[----:B------:R-:W-:Y:S02]  /*24a00*/  IADD3.X R11, R5, UR4, RZ, P0, !PT ;  /* 0x00000004050b7c10 */ /* 0x000fe400087fe4ff */
[----:B------:R-:W-:-:S03]  /*24a10*/  ISETP.GT.AND P0, PT, R0, 0x19, P3 ;  /* 0x000000190000780c */ /* 0x000fc60001f04270 */
[----:B------:R0:W-:Y:S02]  /*24a20*/  @P5 STG.E.U16 desc[UR36][R10.64+0x30], R12 ;  /* 0x0000300c0a005986 */ /* 0x0001e4000c101524 */
[----:B0-----:R-:W-:Y:S02]  /*24a30*/  IADD3 R10, P4, R4, UR5, RZ ;  /* 0x00000005040a7c10 */ /* 0x001fe4000ff9e0ff */
[----:B------:R-:W-:Y:S02]  /*24a40*/  F2FP.F16.F32.PACK_AB R12, RZ, R13 ;  /* 0x0000000dff0c723e */ /* 0x000fe400000000ff */
[----:B------:R-:W-:Y:S01]  /*24a50*/  IADD3.X R11, R5, UR4, RZ, P4, !PT ;  /* 0x00000004050b7c10 */ /* 0x000fe2000a7fe4ff */
[----:B------:R-:W2:Y:S01]  /*24a60*/  LDL.LU R13, [R1+0x44] ;  /* 0x00004400010d7983 */ /* 0x000ea20000300800 */
[----:B------:R-:W-:-:S05]  /*24a70*/  PRMT R15, R12, 0x7610, R15 ;  /* 0x000076100c0f7816 */ /* 0x000fca000000000f */
[----:B------:R0:W-:Y:S01]  /*24a80*/  @P0 STG.E.U16 desc[UR36][R10.64+0x32], R15 ;  /* 0x0000320f0a000986 */ /* 0x0001e2000c101524 */
[----:B---3--:R-:W-:-:S05]  /*24a90*/  FMUL R14, R14, R2 ;  /* 0x000000020e0e7220 */ /* 0x008fca0000400000 */
[----:B------:R-:W-:-:S04]  /*24aa0*/  F2FP.F16.F32.PACK_AB R12, RZ, R14 ;  /* 0x0000000eff0c723e */ /* 0x000fc800000000ff */
[----:B0-----:R-:W-:Y:S02]  /*24ab0*/  PRMT R11, R12, 0x7610, R11 ;  /* 0x000076100c0b7816 */ /* 0x001fe4000000000b */
[----:B------:R-:W3:Y:S01]  /*24ac0*/  LDL.LU R12, [R1+0x48] ;  /* 0x00004800010c7983 */ /* 0x000ee20000300800 */
[C---:B------:R-:W-:Y:S02]  /*24ad0*/  ISETP.GT.AND P2, PT, R0.reuse, 0x20, P1 ;  /* 0x000000200000780c */ /* 0x040fe40000f44270 */
[C---:B------:R-:W-:Y:S02]  /*24ae0*/  ISETP.GT.AND P4, PT, R0.reuse, 0x21, P1 ;  /* 0x000000210000780c */ /* 0x040fe40000f84270 */
[----:B------:R-:W-:Y:S01]  /*24af0*/  ISETP.GT.AND P0, PT, R0, 0x20, P3 ;  /* 0x000000200000780c */ /* 0x000fe20001f04270 */
[----:B--2---:R-:W-:-:S05]  /*24b00*/  FMUL R13, R13, R2 ;  /* 0x000000020d0d7220 */ /* 0x004fca0000400000 */
[----:B------:R-:W-:-:S04]  /*24b10*/  F2FP.F16.F32.PACK_AB R10, RZ, R13 ;  /* 0x0000000dff0a723e */ /* 0x000fc800000000ff */
[----:B------:R-:W-:Y:S01]  /*24b20*/  PRMT R13, R10, 0x7610, R13 ;  /* 0x000076100a0d7816 */ /* 0x000fe2000000000d */
[----:B------:R0:W-:Y:S01]  /*24b30*/  @P2 STG.E.U16 desc[UR36][R6.64+0x40], R11 ;  /* 0x0000400b06002986 */ /* 0x0001e2000c101524 */
[----:B------:R-:W-:-:S03]  /*24b40*/  IADD3 R10, P2, R4, UR5, RZ ;  /* 0x00000005040a7c10 */ /* 0x000fc6000ff5e0ff */
[----:B------:R1:W-:Y:S01]  /*24b50*/  @P4 STG.E.U16 desc[UR36][R6.64+0x42], R13 ;  /* 0x0000420d06004986 */ /* 0x0003e2000c101524 */
[----:B0-----:R-:W-:-:S03]  /*24b60*/  IADD3.X R11, R5, UR4, RZ, P2, !PT ;  /* 0x00000004050b7c10 */ /* 0x001fc600097fe4ff */
[----:B-1----:R-:W2:Y:S01]  /*24b70*/  LDL.LU R13, [R1+0x50] ;  /* 0x00005000010d7983 */ /* 0x002ea20000300800 */
[----:B---3--:R-:W-:-:S05]  /*24b80*/  FMUL R12, R12, R2 ;  /* 0x000000020c0c7220 */ /* 0x008fca0000400000 */
[----:B------:R-:W-:-:S04]  /*24b90*/  F2FP.F16.F32.PACK_AB R12, RZ, R12 ;  /* 0x0000000cff0c723e */ /* 0x000fc800000000ff */
[----:B------:R-:W-:Y:S02]  /*24ba0*/  PRMT R14, R12, 0x7610, R14 ;  /* 0x000076100c0e7816 */ /* 0x000fe4000000000e */
[----:B------:R-:W3:Y:S04]  /*24bb0*/  LDL.LU R12, [R1+0x4c] ;  /* 0x00004c00010c7983 */ /* 0x000ee80000300800 */
[----:B------:R0:W-:Y:S04]  /*24bc0*/  @P0 STG.E.U16 desc[UR36][R10.64+0x40], R14 ;  /* 0x0000400e0a000986 */ /* 0x0001e8000c101524 */
[----:B0-----:R-:W4:Y:S01]  /*24bd0*/  LDL.LU R14, [R1+0x54] ;  /* 0x00005400010e7983 */ /* 0x001f220000300800 */
[----:B------:R-:W-:-:S02]  /*24be0*/  ISETP.GT.AND P2, PT, R0, 0x21, P3 ;  /* 0x000000210000780c */ /* 0x000fc40001f44270 */
[----:B------:R-:W-:-:S04]  /*24bf0*/  IADD3 R10, P5, R4, UR5, RZ ;  /* 0x00000005040a7c10 */ /* 0x000fc8000ffbe0ff */
[----:B------:R-:W-:Y:S01]  /*24c00*/  IADD3.X R11, R5, UR4, RZ, P5, !PT ;  /* 0x00000004050b7c10 */ /* 0x000fe2000affe4ff */
[----:B---3--:R-:W-:-:S05]  /*24c10*/  FMUL R12, R12, R2 ;  /* 0x000000020c0c7220 */ /* 0x008fca0000400000 */
[----:B------:R-:W-:-:S04]  /*24c20*/  F2FP.F16.F32.PACK_AB R12, RZ, R12 ;  /* 0x0000000cff0c723e */ /* 0x000fc800000000ff */
[----:B------:R-:W-:Y:S01]  /*24c30*/  PRMT R15, R12, 0x7610, R15 ;  /* 0x000076100c0f7816 */ /* 0x000fe2000000000f */
[----:B----4-:R-:W-:-:S04]  /*24c40*/  FMUL R14, R14, R2 ;  /* 0x000000020e0e7220 */ /* 0x010fc80000400000 */
[----:B------:R0:W-:Y:S01]  /*24c50*/  @P2 STG.E.U16 desc[UR36][R10.64+0x42], R15 ;  /* 0x0000420f0a002986 */ /* 0x0001e2000c101524 */
[----:B------:R-:W-:-:S03]  /*24c60*/  F2FP.F16.F32.PACK_AB R12, RZ, R14 ;  /* 0x0000000eff0c723e */ /* 0x000fc600000000ff */
[----:B------:R-:W3:Y:S04]  /*24c70*/  LDL.LU R14, [R1+0x5c] ;  /* 0x00005c00010e7983 */ /* 0x000ee80000300800 */
[----:B0-----:R-:W4:Y:S04]  /*24c80*/  LDL.LU R11, [R1+0x58] ;  /* 0x00005800010b7983 */ /* 0x001f280000300800 */
[----:B------:R-:W5:Y:S01]  /*24c90*/  LDL.LU R10, [R1+0x60] ;  /* 0x00006000010a7983 */ /* 0x000f620000300800 */
[C---:B------:R-:W-:Y:S02]  /*24ca0*/  ISETP.GT.AND P0, PT, R0.reuse, 0x28, P1 ;  /* 0x000000280000780c */ /* 0x040fe40000f04270 */
[----:B------:R-:W-:Y:S01]  /*24cb0*/  ISETP.GT.AND P4, PT, R0, 0x29, P1 ;  /* 0x000000290000780c */ /* 0x000fe20000f84270 */
[----:B--2---:R-:W-:-:S05]  /*24cc0*/  FMUL R13, R13, R2 ;  /* 0x000000020d0d7220 */ /* 0x004fca0000400000 */
[----:B------:R-:W-:-:S05]  /*24cd0*/  F2FP.F16.F32.PACK_AB R13, RZ, R13 ;  /* 0x0000000dff0d723e */ /* 0x000fca00000000ff */
[----:B------:R-:W-:Y:S01]  /*24ce0*/  @P0 STG.E.U16 desc[UR36][R6.64+0x50], R13 ;  /* 0x0000500d06000986 */ /* 0x000fe2000c101524 */
[----:B------:R-:W-:-:S03]  /*24cf0*/  ISETP.GT.AND P0, PT, R0, 0x28, P3 ;  /* 0x000000280000780c */ /* 0x000fc60001f04270 */
[----:B------:R0:W-:Y:S01]  /*24d00*/  @P4 STG.E.U16 desc[UR36][R6.64+0x52], R12 ;  /* 0x0000520c06004986 */ /* 0x0001e2000c101524 */
[----:B------:R-:W-:Y:S02]  /*24d10*/  ISETP.GT.AND P4, PT, R0, 0x29, P3 ;  /* 0x000000290000780c */ /* 0x000fe40001f84270 */
[----:B0-----:R-:W-:-:S04]  /*24d20*/  IADD3 R12, P2, R4, UR5, RZ ;  /* 0x00000005040c7c10 */ /* 0x001fc8000ff5e0ff */
[----:B------:R-:W-:Y:S01]  /*24d30*/  IADD3.X R13, R5, UR4, RZ, P2, !PT ;  /* 0x00000004050d7c10 */ /* 0x000fe200097fe4ff */
[-C--:B---3--:R-:W-:Y:S01]  /*24d40*/  FMUL R14, R14, R2.reuse ;  /* 0x000000020e0e7220 */ /* 0x088fe20000400000 */
        /* <DEDUP_REMOVED lines=11> */
[----:B------:R-:W-:-:S04]  /*24e00*/  F2FP.F16.F32.PACK_AB R12, RZ, R15 ;  /* 0x0000000fff0c723e */ /* 0x000fc800000000ff */
[----:B------:R-:W-:Y:S02]  /*24e10*/  PRMT R10, R12, 0x7610, R10 ;  /* 0x000076100c0a7816 */ /* 0x000fe4000000000a */
[----:B------:R-:W4:Y:S01]  /*24e20*/  LDL.LU R12, [R1+0x68] ;  /* 0x00006800010c7983 */ /* 0x000f220000300800 */
[C---:B------:R-:W-:Y:S02]  /*24e30*/  ISETP.GT.AND P2, PT, R0.reuse, 0x30, P1 ;  /* 0x000000300000780c */ /* 0x040fe40000f44270 */
[C---:B------:R-:W-:Y:S02]  /*24e40*/  ISETP.GT.AND P4, PT, R0.reuse, 0x31, P1 ;  /* 0x000000310000780c */ /* 0x040fe40000f84270 */
[----:B------:R-:W-:-:S09]  /*24e50*/  ISETP.GT.AND P5, PT, R0, 0x30, P3 ;  /* 0x000000300000780c */ /* 0x000fd20001fa4270 */
[----:B------:R0:W-:Y:S02]  /*24e60*/  @P2 STG.E.U16 desc[UR36][R6.64+0x60], R10 ;  /* 0x0000600a06002986 */ /* 0x0001e4000c101524 */
[----:B0-----:R-:W-:Y:S01]  /*24e70*/  IADD3 R10, P0, R4, UR5, RZ ;  /* 0x00000005040a7c10 */ /* 0x001fe2000ff1e0ff */
[----:B---3--:R-:W-:-:S05]  /*24e80*/  FMUL R11, R11, R2 ;  /* 0x000000020b0b7220 */ /* 0x008fca0000400000 */
[----:B------:R-:W-:-:S04]  /*24e90*/  F2FP.F16.F32.PACK_AB R11, RZ, R11 ;  /* 0x0000000bff0b723e */ /* 0x000fc800000000ff */
[----:B------:R-:W-:Y:S01]  /*24ea0*/  PRMT R14, R11, 0x7610, R14 ;  /* 0x000076100b0e7816 */ /* 0x000fe2000000000e */
[----:B----4-:R-:W-:-:S04]  /*24eb0*/  FMUL R12, R12, R2 ;  /* 0x000000020c0c7220 */ /* 0x010fc80000400000 */
[----:B------:R0:W-:Y:S01]  /*24ec0*/  @P4 STG.E.U16 desc[UR36][R6.64+0x62], R14 ;  /* 0x0000620e06004986 */ /* 0x0001e2000c101524 */
[----:B------:R-:W-:Y:S01]  /*24ed0*/  F2FP.F16.F32.PACK_AB R12, RZ, R12 ;  /* 0x0000000cff0c723e */ /* 0x000fe200000000ff */
[----:B--2---:R-:W-:Y:S01]  /*24ee0*/  FMUL R13, R13, R2 ;  /* 0x000000020d0d7220 */ /* 0x004fe20000400000 */
[----:B------:R-:W-:Y:S01]  /*24ef0*/  IADD3.X R11, R5, UR4, RZ, P0, !PT ;  /* 0x00000004050b7c10 */ /* 0x000fe200087fe4ff */
[----:B0-----:R-:W2:Y:S04]  /*24f00*/  LDL.LU R14, [R1+0x70] ;  /* 0x00007000010e7983 */ /* 0x001ea80000300800 */
[----:B------:R0:W-:Y:S02]  /*24f10*/  @P5 STG.E.U16 desc[UR36][R10.64+0x60], R12 ;  /* 0x0000600c0a005986 */ /* 0x0001e4000c101524 */
[----:B0-----:R-:W-:-:S02]  /*24f20*/  F2FP.F16.F32.PACK_AB R12, RZ, R13 ;  /* 0x0000000dff0c723e */ /* 0x001fc400000000ff */
[----:B------:R-:W3:Y:S01]  /*24f30*/  LDL.LU R13, [R1+0x74] ;  /* 0x00007400010d7983 */ /* 0x000ee20000300800 */
[----:B------:R-:W-:Y:S02]  /*24f40*/  ISETP.GT.AND P0, PT, R0, 0x31, P3 ;  /* 0x000000310000780c */ /* 0x000fe40001f04270 */
[----:B------:R-:W-:Y:S02]  /*24f50*/  IADD3 R10, P4, R4, UR5, RZ ;  /* 0x00000005040a7c10 */ /* 0x000fe4000ff9e0ff */
[----:B------:R-:W-:Y:S02]  /*24f60*/  PRMT R15, R12, 0x7610, R15 ;  /* 0x000076100c0f7816 */ /* 0x000fe4000000000f */
[----:B------:R-:W-:Y:S02]  /*24f70*/  IADD3.X R11, R5, UR4, RZ, P4, !PT ;  /* 0x00000004050b7c10 */ /* 0x000fe4000a7fe4ff */
[----:B------:R-:W-:-:S05]  /*24f80*/  ISETP.GT.AND P2, PT, R0, 0x38, P1 ;  /* 0x000000380000780c */ /* 0x000fca0000f44270 */
[----:B------:R0:W-:Y:S01]  /*24f90*/  @P0 STG.E.U16 desc[UR36][R10.64+0x62], R15 ;  /* 0x0000620f0a000986 */ /* 0x0001e2000c101524 */
[----:B------:R-:W-:-:S03]  /*24fa0*/  ISETP.GT.AND P4, PT, R0, 0x39, P1 ;  /* 0x000000390000780c */ /* 0x000fc60000f84270 */
[----:B0-----:R-:W4:Y:S01]  /*24fb0*/  LDL.LU R15, [R1+0x90] ;  /* 0x00009000010f7983 */ /* 0x001f220000300800 */
[----:B--2---:R-:W-:-:S05]  /*24fc0*/  FMUL R14, R14, R2 ;  /* 0x000000020e0e7220 */ /* 0x004fca0000400000 */
[----:B------:R-:W-:-:S04]  /*24fd0*/  F2FP.F16.F32.PACK_AB R12, RZ, R14 ;  /* 0x0000000eff0c723e */ /* 0x000fc800000000ff */
[----:B------:R-:W-:Y:S02]  /*24fe0*/  PRMT R11, R12, 0x7610, R11 ;  /* 0x000076100c0b7816 */ /* 0x000fe4000000000b */
[----:B------:R-:W2:Y:S01]  /*24ff0*/  LDL.LU R12, [R1+0x78] ;  /* 0x00007800010c7983 */ /* 0x000ea20000300800 */
[----:B---3--:R-:W-:-:S05]  /*25000*/  FMUL R13, R13, R2 ;  /* 0x000000020d0d7220 */ /* 0x008fca0000400000 */
[----:B------:R-:W-:-:S04]  /*25010*/  F2FP.F16.F32.PACK_AB R10, RZ, R13 ;  /* 0x0000000dff0a723e */ /* 0x000fc800000000ff */
[----:B------:R-:W-:Y:S01]  /*25020*/  PRMT R13, R10, 0x7610, R13 ;  /* 0x000076100a0d7816 */ /* 0x000fe2000000000d */
[----:B------:R-:W-:Y:S04]  /*25030*/  @P2 STG.E.U16 desc[UR36][R6.64+0x70], R11 ;  /* 0x0000700b06002986 */ /* 0x000fe8000c101524 */
[----:B------:R0:W-:Y:S04]  /*25040*/  @P4 STG.E.U16 desc[UR36][R6.64+0x72], R13 ;  /* 0x0000720d06004986 */ /* 0x0001e8000c101524 */
[----:B0-----:R-:W3:Y:S01]  /*25050*/  LDL.LU R13, [R1+0x7c] ;  /* 0x00007c00010d7983 */ /* 0x001ee20000300800 */
[----:B------:R-:W-:-:S02]  /*25060*/  ISETP.GT.AND P0, PT, R0, 0x38, P3 ;  /* 0x000000380000780c */ /* 0x000fc40001f04270 */
[----:B------:R-:W-:-:S04]  /*25070*/  IADD3 R10, P2, R4, UR5, RZ ;  /* 0x00000005040a7c10 */ /* 0x000fc8000ff5e0ff */
[----:B------:R-:W-:Y:S02]  /*25080*/  IADD3.X R11, R5, UR4, RZ, P2, !PT ;  /* 0x00000004050b7c10 */ /* 0x000fe400097fe4ff */
[----:B------:R-:W-:Y:S01]  /*25090*/  ISETP.GT.AND P2, PT, R0, 0x39, P3 ;  /* 0x000000390000780c */ /* 0x000fe20001f44270 */
[----:B--2---:R-:W-:-:S05]  /*250a0*/  FMUL R12, R12, R2 ;  /* 0x000000020c0c7220 */ /* 0x004fca0000400000 */
[----:B------:R-:W-:-:S04]  /*250b0*/  F2FP.F16.F32.PACK_AB R12, RZ, R12 ;  /* 0x0000000cff0c723e */ /* 0x000fc800000000ff */
[----:B------:R-:W-:Y:S02]  /*250c0*/  PRMT R14, R12, 0x7610, R14 ;  /* 0x000076100c0e7816 */ /* 0x000fe4000000000e */
[----:B------:R-:W2:Y:S04]  /*250d0*/  LDL.LU R12, [R1+0x80] ;  /* 0x00008000010c7983 */ /* 0x000ea80000300800 */
[----:B------:R0:W-:Y:S04]  /*250e0*/  @P0 STG.E.U16 desc[UR36][R10.64+0x70], R14 ;  /* 0x0000700e0a000986 */ /* 0x0001e8000c101524 */
[----:B0-----:R-:W5:Y:S01]  /*250f0*/  LDL.LU R14, [R1+0x84] ;  /* 0x00008400010e7983 */ /* 0x001f620000300800 */
[----:B------:R-:W-:Y:S01]  /*25100*/  IADD3 R10, P5, R4, UR5, RZ ;  /* 0x00000005040a7c10 */ /* 0x000fe2000ffbe0ff */
[----:B---3--:R-:W-:-:S03]  /*25110*/  FMUL R13, R13, R2 ;  /* 0x000000020d0d7220 */ /* 0x008fc60000400000 */
[----:B------:R-:W-:Y:S02]  /*25120*/  IADD3.X R11, R5, UR4, RZ, P5, !PT ;  /* 0x00000004050b7c10 */ /* 0x000fe4000affe4ff */
[----:B------:R-:W-:-:S05]  /*25130*/  F2FP.F16.F32.PACK_AB R13, RZ, R13 ;  /* 0x0000000dff0d723e */ /* 0x000fca00000000ff */
[----:B------:R0:W-:Y:S04]  /*25140*/  @P2 STG.E.U16 desc[UR36][R10.64+0x72], R13 ;  /* 0x0000720d0a002986 */ /* 0x0001e8000c101524 */
[----:B0-----:R-:W3:Y:S04]  /*25150*/  LDL.LU R11, [R1+0x88] ;  /* 0x00008800010b7983 */ /* 0x001ee80000300800 */
[----:B------:R-:W4:Y:S01]  /*25160*/  LDL.LU R13, [R1+0x8c] ;  /* 0x00008c00010d7983 */ /* 0x000f220000300800 */
[C---:B------:R-:W-:Y:S02]  /*25170*/  ISETP.GT.AND P0, PT, R0.reuse, 0x40, P1 ;  /* 0x000000400000780c */ /* 0x040fe40000f04270 */
[----:B------:R-:W-:Y:S01]  /*25180*/  ISETP.GT.AND P4, PT, R0, 0x41, P1 ;  /* 0x000000410000780c */ /* 0x000fe20000f84270 */
[----:B--2---:R-:W-:-:S05]  /*25190*/  FMUL R12, R12, R2 ;  /* 0x000000020c0c7220 */ /* 0x004fca0000400000 */
[----:B------:R-:W-:Y:S01]  /*251a0*/  F2FP.F16.F32.PACK_AB R12, RZ, R12 ;  /* 0x0000000cff0c723e */ /* 0x000fe200000000ff */
[----:B-----5:R-:W-:-:S05]  /*251b0*/  FMUL R14, R14, R2 ;  /* 0x000000020e0e7220 */ /* 0x020fca0000400000 */
[----:B------:R-:W-:-:S04]  /*251c0*/  F2FP.F16.F32.PACK_AB R14, RZ, R14 ;  /* 0x0000000eff0e723e */ /* 0x000fc800000000ff */
[----:B------:R-:W-:Y:S01]  /*251d0*/  PRMT R10, R14, 0x7610, R10 ;  /* 0x000076100e0a7816 */ /* 0x000fe2000000000a */
[----:B------:R0:W-:Y:S01]  /*251e0*/  @P0 STG.E.U16 desc[UR36][R6.64+0x80], R12 ;  /* 0x0000800c06000986 */ /* 0x0001e2000c101524 */
[----:B------:R-:W-:-:S03]  /*251f0*/  ISETP.GT.AND P0, PT, R0, 0x40, P3 ;  /* 0x000000400000780c */ /* 0x000fc60001f04270 */
[----:B------:R1:W-:Y:S01]  /*25200*/  @P4 STG.E.U16 desc[UR36][R6.64+0x82], R10 ;  /* 0x0000820a06004986 */ /* 0x0003e2000c101524 */
[----:B------:R-:W-:Y:S02]  /*25210*/  ISETP.GT.AND P4, PT, R0, 0x41, P3 ;  /* 0x000000410000780c */ /* 0x000fe40001f84270 */
[C---:B0-----:R-:W-:Y:S01]  /*25220*/  IADD3 R12, P2, R4.reuse, UR5, RZ ;  /* 0x00000005040c7c10 */ /* 0x041fe2000ff5e0ff */
[-C--:B---3--:R-:W-:Y:S01]  /*25230*/  FMUL R11, R11, R2.reuse ;  /* 0x000000020b0b7220 */ /* 0x088fe20000400000 */
[----:B-1----:R-:W-:Y:S01]  /*25240*/  IADD3 R10, P5, R4, UR5, RZ ;  /* 0x00000005040a7c10 */ /* 0x002fe2000ffbe0ff */
[----:B----4-:R-:W-:-:S03]  /*25250*/  FMUL R14, R13, R2 ;  /* 0x000000020d0e7220 */ /* 0x010fc60000400000 */
[----:B------:R-:W-:Y:S02]  /*25260*/  F2FP.F16.F32.PACK_AB R11, RZ, R11 ;  /* 0x0000000bff0b723e */ /* 0x000fe400000000ff */
[----:B------:R-:W-:Y:S02]  /*25270*/  IADD3.X R13, R5, UR4, RZ, P2, !PT ;  /* 0x00000004050d7c10 */ /* 0x000fe400097fe4ff */
[----:B------:R-:W-:Y:S02]  /*25280*/  PRMT R17, R11, 0x7610, R17 ;  /* 0x000076100b117816 */ /* 0x000fe40000000011 */
[----:B------:R-:W-:Y:S02]  /*25290*/  F2FP.F16.F32.PACK_AB R14, RZ, R14 ;  /* 0x0000000eff0e723e */ /* 0x000fe400000000ff */
[----:B------:R-:W-:Y:S01]  /*252a0*/  IADD3.X R11, R5, UR4, RZ, P5, !PT ;  /* 0x00000004050b7c10 */ /* 0x000fe2000affe4ff */
[----:B------:R0:W-:Y:S04]  /*252b0*/  @P0 STG.E.U16 desc[UR36][R12.64+0x80], R17 ;  /* 0x000080110c000986 */ /* 0x0001e8000c101524 */
[----:B------:R1:W-:Y:S04]  /*252c0*/  @P4 STG.E.U16 desc[UR36][R10.64+0x82], R14 ;  /* 0x0000820e0a004986 */ /* 0x0003e8000c101524 */
[----:B0-----:R-:W2:Y:S04]  /*252d0*/  LDL.LU R12, [R1+0x9c] ;  /* 0x00009c00010c7983 */ /* 0x001ea80000300800 */
[----:B-1----:R-:W3:Y:S04]  /*252e0*/  LDL.LU R10, [R1+0x94] ;  /* 0x00009400010a7983 */ /* 0x002ee80000300800 */
[----:B------:R-:W4:Y:S01]  /*252f0*/  LDL.LU R11, [R1+0x98] ;  /* 0x00009800010b7983 */ /* 0x000f220000300800 */
[----:B------:R-:W-:-:S02]  /*25300*/  ISETP.GT.AND P2, PT, R0, 0x48, P1 ;  /* 0x000000480000780c */ /* 0x000fc40000f44270 */
[C---:B------:R-:W-:Y:S01]  /*25310*/  ISETP.GT.AND P4, PT, R0.reuse, 0x49, P1 ;  /* 0x000000490000780c */ /* 0x040fe20000f84270 */
[----:B------:R-:W-:Y:S01]  /*25320*/  FMUL R15, R15, R2 ;  /* 0x000000020f0f7220 */ /* 0x000fe20000400000 */
[----:B------:R-:W-:-:S04]  /*25330*/  ISETP.GT.AND P5, PT, R0, 0x48, P3 ;  /* 0x000000480000780c */ /* 0x000fc80001fa4270 */
[----:B------:R-:W-:-:S05]  /*25340*/  F2FP.F16.F32.PACK_AB R15, RZ, R15 ;  /* 0x0000000fff0f723e */ /* 0x000fca00000000ff */
[----:B------:R0:W-:Y:S01]  /*25350*/  @P2 STG.E.U16 desc[UR36][R6.64+0x90], R15 ;  /* 0x0000900f06002986 */ /* 0x0001e2000c101524 */
[----:B------:R-:W-:Y:S01]  /*25360*/  ISETP.GT.AND P2, PT, R0, 0x50, P1 ;  /* 0x000000500000780c */ /* 0x000fe20000f44270 */
[-C--:B---3--:R-:W-:Y:S01]  /*25370*/  FMUL R10, R10, R2.reuse ;  /* 0x000000020a0a7220 */ /* 0x088fe20000400000 */
[----:B----4-:R-:W-:-:S04]  /*25380*/  FMUL R11, R11, R2 ;  /* 0x000000020b0b7220 */ /* 0x010fc80000400000 */
[----:B------:R-:W-:Y:S02]  /*25390*/  F2FP.F16.F32.PACK_AB R13, RZ, R10 ;  /* 0x0000000aff0d723e */ /* 0x000fe400000000ff */
[----:B------:R-:W-:Y:S01]  /*253a0*/  IADD3 R10, P0, R4, UR5, RZ ;  /* 0x00000005040a7c10 */ /* 0x000fe2000ff1e0ff */
[----:B--2---:R-:W-:Y:S01]  /*253b0*/  FMUL R12, R12, R2 ;  /* 0x000000020c0c7220 */ /* 0x004fe20000400000 */
[----:B------:R-:W-:Y:S02]  /*253c0*/  F2FP.F16.F32.PACK_AB R14, RZ, R11 ;  /* 0x0000000bff0e723e */ /* 0x000fe400000000ff */
[----:B------:R-:W-:Y:S01]  /*253d0*/  IADD3.X R11, R5, UR4, RZ, P0, !PT ;  /* 0x00000004050b7c10 */ /* 0x000fe200087fe4ff */
[----:B------:R-:W-:Y:S01]  /*253e0*/  @P4 STG.E.U16 desc[UR36][R6.64+0x92], R13 ;  /* 0x0000920d06004986 */ /* 0x000fe2000c101524 */
[----:B------:R-:W-:Y:S02]  /*253f0*/  ISETP.GT.AND P0, PT, R0, 0x49, P3 ;  /* 0x000000490000780c */ /* 0x000fe40001f04270 */
[----:B0-----:R-:W-:Y:S01]  /*25400*/  F2FP.F16.F32.PACK_AB R15, RZ, R12 ;  /* 0x0000000cff0f723e */ /* 0x001fe200000000ff */
[----:B------:R0:W-:Y:S01]  /*25410*/  @P5 STG.E.U16 desc[UR36][R10.64+0x90], R14 ;  /* 0x0000900e0a005986 */ /* 0x0001e2000c101524 */
[----:B------:R-:W-:-:S02]  /*25420*/  FMUL R12, R235, R2 ;  /* 0x00000002eb0c7220 */ /* 0x000fc40000400000 */
[----:B------:R-:W-:-:S03]  /*25430*/  PRMT R17, R15, 0x7610, R17 ;  /* 0x000076100f117816 */ /* 0x000fc60000000011 */
[----:B------:R-:W-:Y:S02]  /*25440*/  F2FP.F16.F32.PACK_AB R12, RZ, R12 ;  /* 0x0000000cff0c723e */ /* 0x000fe400000000ff */
[----:B0-----:R-:W-:-:S04]  /*25450*/  IADD3 R10, P4, R4, UR5, RZ ;  /* 0x00000005040a7c10 */ /* 0x001fc8000ff9e0ff */
[----:B------:R-:W-:Y:S02]  /*25460*/  IADD3.X R11, R5, UR4, RZ, P4, !PT ;  /* 0x00000004050b7c10 */ /* 0x000fe4000a7fe4ff */
[----:B------:R-:W-:Y:S01]  /*25470*/  ISETP.GT.AND P4, PT, R0, 0x51, P1 ;  /* 0x000000510000780c */ /* 0x000fe20000f84270 */
[-C--:B------:R-:W-:Y:S01]  /*25480*/  FMUL R15, R234, R2.reuse ;  /* 0x00000002ea0f7220 */ /* 0x080fe20000400000 */
[----:B------:R-:W-:Y:S01]  /*25490*/  PRMT R14, R12, 0x7610, R14 ;  /* 0x000076100c0e7816 */ /* 0x000fe2000000000e */
[----:B------:R0:W-:Y:S01]  /*254a0*/  @P0 STG.E.U16 desc[UR36][R10.64+0x92], R17 ;  /* 0x000092110a000986 */ /* 0x0001e2000c101524 */
[----:B------:R-:W-:Y:S01]  /*254b0*/  FMUL R12, R233, R2 ;  /* 0x00000002e90c7220 */ /* 0x000fe20000400000 */
[----:B------:R-:W-:Y:S02]  /*254c0*/  ISETP.GT.AND P0, PT, R0, 0x50, P3 ;  /* 0x000000500000780c */ /* 0x000fe40001f04270 */
[----:B------:R1:W-:Y:S02]  /*254d0*/  @P2 STG.E.U16 desc[UR36][R6.64+0xa0], R14 ;  /* 0x0000a00e06002986 */ /* 0x0003e4000c101524 */
[----:B------:R-:W-:-:S02]  /*254e0*/  F2FP.F16.F32.PACK_AB R12, RZ, R12 ;  /* 0x0000000cff0c723e */ /* 0x000fc400000000ff */
[----:B0-----:R-:W-:Y:S02]  /*254f0*/  F2FP.F16.F32.PACK_AB R11, RZ, R15 ;  /* 0x0000000fff0b723e */ /* 0x001fe400000000ff */
[----:B------:R-:W-:Y:S02]  /*25500*/  IADD3 R10, P2, R4, UR5, RZ ;  /* 0x00000005040a7c10 */ /* 0x000fe4000ff5e0ff */
[----:B------:R-:W-:Y:S01]  /*25510*/  PRMT R15, R12, 0x7610, R15 ;  /* 0x000076100c0f7816 */ /* 0x000fe2000000000f */
[----:B------:R0:W-:Y:S01]  /*25520*/  @P4 STG.E.U16 desc[UR36][R6.64+0xa2], R11 ;  /* 0x0000a20b06004986 */ /* 0x0001e2000c101524 */
[-C--:B------:R-:W-:Y:S01]  /*25530*/  FMUL R12, R229, R2.reuse ;  /* 0x00000002e50c7220 */ /* 0x080fe20000400000 */
[----:B------:R-:W-:Y:S01]  /*25540*/  FMUL R13, R230, R2 ;  /* 0x00000002e60d7220 */ /* 0x000fe20000400000 */
[----:B------:R-:W-:-:S03]  /*25550*/  ISETP.GT.AND P4, PT, R0, 0x59, P1 ;  /* 0x000000590000780c */ /* 0x000fc60000f84270 */
[----:B-1----:R-:W-:Y:S02]  /*25560*/  F2FP.F16.F32.PACK_AB R14, RZ, R12 ;  /* 0x0000000cff0e723e */ /* 0x002fe400000000ff */
[----:B0-----:R-:W-:Y:S02]  /*25570*/  IADD3.X R11, R5, UR4, RZ, P2, !PT ;  /* 0x00000004050b7c10 */ /* 0x001fe400097fe4ff */
[C---:B------:R-:W-:Y:S01]  /*25580*/  ISETP.GT.AND P2, PT, R0.reuse, 0x51, P3 ;  /* 0x000000510000780c */ /* 0x040fe20001f44270 */
[----:B------:R-:W-:Y:S02]  /*25590*/  FMUL R12, R231, R2 ;  /* 0x00000002e70c7220 */ /* 0x000fe40000400000 */
[----:B------:R0:W-:Y:S01]  /*255a0*/  @P0 STG.E.U16 desc[UR36][R10.64+0xa0], R15 ;  /* 0x0000a00f0a000986 */ /* 0x0001e2000c101524 */
[----:B------:R-:W-:Y:S02]  /*255b0*/  ISETP.GT.AND P0, PT, R0, 0x58, P1 ;  /* 0x000000580000780c */ /* 0x000fe40000f04270 */
[----:B------:R-:W-:-:S02]  /*255c0*/  F2FP.F16.F32.PACK_AB R13, RZ, R13 ;  /* 0x0000000dff0d723e */ /* 0x000fc400000000ff */
[----:B------:R-:W-:Y:S02]  /*255d0*/  F2FP.F16.F32.PACK_AB R12, RZ, R12 ;  /* 0x0000000cff0c723e */ /* 0x000fe400000000ff */
[----:B0-----:R-:W-:-:S04]  /*255e0*/  IADD3 R10, P5, R4, UR5, RZ ;  /* 0x00000005040a7c10 */ /* 0x001fc8000ffbe0ff */
[----:B------:R-:W-:Y:S02]  /*255f0*/  IADD3.X R11, R5, UR4, RZ, P5, !PT ;  /* 0x00000004050b7c10 */ /* 0x000fe4000affe4ff */
[----:B------:R-:W-:-:S03]  /*25600*/  PRMT R18, R13, 0x7610, R18 ;  /* 0x000076100d127816 */ /* 0x000fc60000000012 */
[----:B------:R0:W-:Y:S04]  /*25610*/  @P2 STG.E.U16 desc[UR36][R10.64+0xa2], R14 ;  /* 0x0000a20e0a002986 */ /* 0x0001e8000c101524 */
[----:B------:R1:W-:Y:S01]  /*25620*/  @P0 STG.E.U16 desc[UR36][R6.64+0xb0], R18 ;  /* 0x0000b01206000986 */ /* 0x0003e2000c101524 */
[----:B------:R-:W-:Y:S02]  /*25630*/  ISETP.GT.AND P0, PT, R0, 0x58, P3 ;  /* 0x000000580000780c */ /* 0x000fe40001f04270 */
[----:B0-----:R-:W-:Y:S01]  /*25640*/  PRMT R11, R12, 0x7610, R11 ;  /* 0x000076100c0b7816 */ /* 0x001fe2000000000b */
[-C--:B------:R-:W-:Y:S01]  /*25650*/  FMUL R12, R232, R2.reuse ;  /* 0x00000002e80c7220 */ /* 0x080fe20000400000 */
[----:B------:R-:W-:-:S03]  /*25660*/  FMUL R13, R225, R2 ;  /* 0x00000002e10d7220 */ /* 0x000fc60000400000 */
[----:B------:R0:W-:Y:S01]  /*25670*/  @P4 STG.E.U16 desc[UR36][R6.64+0xb2], R11 ;  /* 0x0000b20b06004986 */ /* 0x0001e2000c101524 */
[----:B------:R-:W-:Y:S02]  /*25680*/  ISETP.GT.AND P4, PT, R0, 0x59, P3 ;  /* 0x000000590000780c */ /* 0x000fe40001f84270 */
[----:B------:R-:W-:Y:S02]  /*25690*/  F2FP.F16.F32.PACK_AB R15, RZ, R12 ;  /* 0x0000000cff0f723e */ /* 0x000fe400000000ff */
[C---:B------:R-:W-:Y:S02]  /*256a0*/  IADD3 R10, P2, R4.reuse, UR5, RZ ;  /* 0x00000005040a7c10 */ /* 0x040fe4000ff5e0ff */
[----:B------:R-:W-:Y:S01]  /*256b0*/  IADD3 R12, P5, R4, UR5, RZ ;  /* 0x00000005040c7c10 */ /* 0x000fe2000ffbe0ff */
[----:B------:R-:W-:Y:S01]  /*256c0*/  FMUL R14, R226, R2 ;  /* 0x00000002e20e7220 */ /* 0x000fe20000400000 */
[----:B-1----:R-:W-:Y:S02]  /*256d0*/  PRMT R18, R15, 0x7610, R18 ;  /* 0x000076100f127816 */ /* 0x002fe40000000012 */
[----:B------:R-:W-:-:S02]  /*256e0*/  F2FP.F16.F32.PACK_AB R17, RZ, R13 ;  /* 0x0000000dff11723e */ /* 0x000fc400000000ff */
[C---:B0-----:R-:W-:Y:S02]  /*256f0*/  IADD3.X R11, R5.reuse, UR4, RZ, P2, !PT ;  /* 0x00000004050b7c10 */ /* 0x041fe400097fe4ff */
[----:B------:R-:W-:Y:S02]  /*25700*/  IADD3.X R13, R5, UR4, RZ, P5, !PT ;  /* 0x00000004050d7c10 */ /* 0x000fe4000affe4ff */
[----:B------:R-:W-:Y:S01]  /*25710*/  ISETP.GT.AND P2, PT, R0, 0x60, P1 ;  /* 0x000000600000780c */ /* 0x000fe20000f44270 */
[----:B------:R0:W-:Y:S01]  /*25720*/  @P0 STG.E.U16 desc[UR36][R10.64+0xb0], R18 ;  /* 0x0000b0120a000986 */ /* 0x0001e2000c101524 */
[----:B------:R-:W-:Y:S01]  /*25730*/  FMUL R15, R228, R2 ;  /* 0x00000002e40f7220 */ /* 0x000fe20000400000 */
[C---:B------:R-:W-:Y:S02]  /*25740*/  ISETP.GT.AND P5, PT, R0.reuse, 0x60, P3 ;  /* 0x000000600000780c */ /* 0x040fe40001fa4270 */
[----:B------:R1:W-:Y:S01]  /*25750*/  @P4 STG.E.U16 desc[UR36][R12.64+0xb2], R17 ;  /* 0x0000b2110c004986 */ /* 0x0003e2000c101524 */
[----:B------:R-:W-:-:S02]  /*25760*/  ISETP.GT.AND P4, PT, R0, 0x61, P1 ;  /* 0x000000610000780c */ /* 0x000fc40000f84270 */
[----:B0-----:R-:W-:Y:S01]  /*25770*/  F2FP.F16.F32.PACK_AB R11, RZ, R14 ;  /* 0x0000000eff0b723e */ /* 0x001fe200000000ff */
[----:B------:R-:W-:Y:S01]  /*25780*/  FMUL R14, R227, R2 ;  /* 0x00000002e30e7220 */ /* 0x000fe20000400000 */
[----:B------:R-:W-:Y:S02]  /*25790*/  IADD3 R10, P0, R4, UR5, RZ ;  /* 0x00000005040a7c10 */ /* 0x000fe4000ff1e0ff */
[----:B------:R-:W-:Y:S02]  /*257a0*/  F2FP.F16.F32.PACK_AB R15, RZ, R15 ;  /* 0x0000000fff0f723e */ /* 0x000fe400000000ff */
[----:B------:R-:W-:Y:S01]  /*257b0*/  F2FP.F16.F32.PACK_AB R14, RZ, R14 ;  /* 0x0000000eff0e723e */ /* 0x000fe200000000ff */
[----:B------:R0:W-:Y:S01]  /*257c0*/  @P2 STG.E.U16 desc[UR36][R6.64+0xc0], R11 ;  /* 0x0000c00b06002986 */ /* 0x0001e2000c101524 */
[----:B------:R-:W-:Y:S02]  /*257d0*/  PRMT R18, R15, 0x7610, R18 ;  /* 0x000076100f127816 */ /* 0x000fe40000000012 */
[----:B-1----:R-:W-:Y:S01]  /*257e0*/  PRMT R17, R14, 0x7610, R17 ;  /* 0x000076100e117816 */ /* 0x002fe20000000011 */
[----:B------:R-:W-:Y:S01]  /*257f0*/  FMUL R13, R221, R2 ;  /* 0x00000002dd0d7220 */ /* 0x000fe20000400000 */
[----:B------:R-:W-:-:S03]  /*25800*/  ISETP.GT.AND P2, PT, R0, 0x68, P1 ;  /* 0x000000680000780c */ /* 0x000fc60000f44270 */
[----:B------:R-:W-:Y:S01]  /*25810*/  @P4 STG.E.U16 desc[UR36][R6.64+0xc2], R17 ;  /* 0x0000c21106004986 */ /* 0x000fe2000c101524 */
[----:B0-----:R-:W-:Y:S02]  /*25820*/  IADD3.X R11, R5, UR4, RZ, P0, !PT ;  /* 0x00000004050b7c10 */ /* 0x001fe400087fe4ff */
[----:B------:R-:W-:Y:S02]  /*25830*/  ISETP.GT.AND P0, PT, R0, 0x61, P3 ;  /* 0x000000610000780c */ /* 0x000fe40001f04270 */
[----:B------:R-:W-:Y:S01]  /*25840*/  IADD3 R12, P4, R4, UR5, RZ ;  /* 0x00000005040c7c10 */ /* 0x000fe2000ff9e0ff */
[----:B------:R0:W-:Y:S01]  /*25850*/  @P5 STG.E.U16 desc[UR36][R10.64+0xc0], R18 ;  /* 0x0000c0120a005986 */ /* 0x0001e2000c101524 */
[-C--:B------:R-:W-:Y:S01]  /*25860*/  FMUL R14, R222, R2.reuse ;  /* 0x00000002de0e7220 */ /* 0x080fe20000400000 */
[----:B------:R-:W-:Y:S01]  /*25870*/  FMUL R15, R223, R2 ;  /* 0x00000002df0f7220 */ /* 0x000fe20000400000 */
[----:B0-----:R-:W-:Y:S02]  /*25880*/  F2FP.F16.F32.PACK_AB R11, RZ, R13 ;  /* 0x0000000dff0b723e */ /* 0x001fe400000000ff */
[----:B------:R-:W-:-:S02]  /*25890*/  IADD3.X R13, R5, UR4, RZ, P4, !PT ;  /* 0x00000004050d7c10 */ /* 0x000fc4000a7fe4ff */
[----:B------:R-:W-:Y:S01]  /*258a0*/  PRMT R19, R11, 0x7610, R19 ;  /* 0x000076100b137816 */ /* 0x000fe20000000013 */
[----:B------:R-:W-:Y:S01]  /*258b0*/  FMUL R11, R224, R2 ;  /* 0x00000002e00b7220 */ /* 0x000fe20000400000 */
[----:B------:R-:W-:Y:S02]  /*258c0*/  F2FP.F16.F32.PACK_AB R14, RZ, R14 ;  /* 0x0000000eff0e723e */ /* 0x000fe400000000ff */
[C---:B------:R-:W-:Y:S01]  /*258d0*/  ISETP.GT.AND P4, PT, R0.reuse, 0x69, P1 ;  /* 0x000000690000780c */ /* 0x040fe20000f84270 */
[----:B------:R0:W-:Y:S01]  /*258e0*/  @P0 STG.E.U16 desc[UR36][R12.64+0xc2], R19 ;  /* 0x0000c2130c000986 */ /* 0x0001e2000c101524 */
[----:B------:R-:W-:Y:S02]  /*258f0*/  ISETP.GT.AND P0, PT, R0, 0x68, P3 ;  /* 0x000000680000780c */ /* 0x000fe40001f04270 */
[----:B------:R-:W-:Y:S01]  /*25900*/  F2FP.F16.F32.PACK_AB R15, RZ, R15 ;  /* 0x0000000fff0f723e */ /* 0x000fe200000000ff */
[----:B------:R1:W-:Y:S01]  /*25910*/  @P2 STG.E.U16 desc[UR36][R6.64+0xd0], R14 ;  /* 0x0000d00e06002986 */ /* 0x0003e2000c101524 */
[----:B------:R-:W-:-:S02]  /*25920*/  IADD3 R10, P2, R4, UR5, RZ ;  /* 0x00000005040a7c10 */ /* 0x000fc4000ff5e0ff */
[----:B------:R-:W-:Y:S02]  /*25930*/  PRMT R17, R15, 0x7610, R17 ;  /* 0x000076100f117816 */ /* 0x000fe40000000011 */
[----:B0-----:R-:W-:Y:S02]  /*25940*/  F2FP.F16.F32.PACK_AB R13, RZ, R11 ;  /* 0x0000000bff0d723e */ /* 0x001fe400000000ff */
[----:B------:R-:W-:Y:S02]  /*25950*/  IADD3.X R11, R5, UR4, RZ, P2, !PT ;  /* 0x00000004050b7c10 */ /* 0x000fe400097fe4ff */
[----:B------:R-:W-:Y:S01]  /*25960*/  PRMT R18, R13, 0x7610, R18 ;  /* 0x000076100d127816 */ /* 0x000fe20000000012 */
[-C--:B------:R-:W-:Y:S01]  /*25970*/  FMUL R12, R217, R2.reuse ;  /* 0x00000002d90c7220 */ /* 0x080fe20000400000 */
[----:B------:R-:W-:Y:S01]  /*25980*/  @P4 STG.E.U16 desc[UR36][R6.64+0xd2], R17 ;  /* 0x0000d21106004986 */ /* 0x000fe2000c101524 */
[----:B------:R-:W-:Y:S01]  /*25990*/  FMUL R13, R218, R2 ;  /* 0x00000002da0d7220 */ /* 0x000fe20000400000 */
[----:B------:R-:W-:-:S02]  /*259a0*/  ISETP.GT.AND P2, PT, R0, 0x69, P3 ;  /* 0x000000690000780c */ /* 0x000fc40001f44270 */
[----:B------:R0:W-:Y:S01]  /*259b0*/  @P0 STG.E.U16 desc[UR36][R10.64+0xd0], R18 ;  /* 0x0000d0120a000986 */ /* 0x0001e2000c101524 */
[C---:B------:R-:W-:Y:S01]  /*259c0*/  ISETP.GT.AND P0, PT, R0.reuse, 0x70, P1 ;  /* 0x000000700000780c */ /* 0x040fe20000f04270 */
[----:B-1----:R-:W-:Y:S01]  /*259d0*/  FMUL R14, R219, R2 ;  /* 0x00000002db0e7220 */ /* 0x002fe20000400000 */
[----:B------:R-:W-:Y:S02]  /*259e0*/  ISETP.GT.AND P4, PT, R0, 0x71, P1 ;  /* 0x000000710000780c */ /* 0x000fe40000f84270 */
[----:B------:R-:W-:Y:S02]  /*259f0*/  F2FP.F16.F32.PACK_AB R15, RZ, R13 ;  /* 0x0000000dff0f723e */ /* 0x000fe400000000ff */
[----:B------:R-:W-:Y:S02]  /*25a00*/  F2FP.F16.F32.PACK_AB R14, RZ, R14 ;  /* 0x0000000eff0e723e */ /* 0x000fe400000000ff */
[----:B0-----:R-:W-:Y:S02]  /*25a10*/  F2FP.F16.F32.PACK_AB R11, RZ, R12 ;  /* 0x0000000cff0b723e */ /* 0x001fe400000000ff */
[----:B------:R-:W-:-:S02]  /*25a20*/  IADD3 R12, P5, R4, UR5, RZ ;  /* 0x00000005040c7c10 */ /* 0x000fc4000ffbe0ff */
[----:B------:R-:W-:Y:S02]  /*25a30*/  PRMT R17, R11, 0x7610, R17 ;  /* 0x000076100b117816 */ /* 0x000fe40000000011 */
[----:B------:R-:W-:Y:S02]  /*25a40*/  IADD3.X R13, R5, UR4, RZ, P5, !PT ;  /* 0x00000004050d7c10 */ /* 0x000fe4000affe4ff */
[----:B------:R-:W-:Y:S02]  /*25a50*/  PRMT R19, R15, 0x7610, R19 ;  /* 0x000076100f137816 */ /* 0x000fe40000000013 */
[----:B------:R-:W-:Y:S01]  /*25a60*/  PRMT R18, R14, 0x7610, R18 ;  /* 0x000076100e127816 */ /* 0x000fe20000000012 */
[----:B------:R0:W-:Y:S01]  /*25a70*/  @P2 STG.E.U16 desc[UR36][R12.64+0xd2], R17 ;  /* 0x0000d2110c002986 */ /* 0x0001e2000c101524 */
[-C--:B------:R-:W-:Y:S01]  /*25a80*/  FMUL R10, R220, R2.reuse ;  /* 0x00000002dc0a7220 */ /* 0x080fe20000400000 */
[----:B------:R-:W-:Y:S02]  /*25a90*/  FMUL R11, R213, R2 ;  /* 0x00000002d50b7220 */ /* 0x000fe40000400000 */
[----:B------:R-:W-:Y:S01]  /*25aa0*/  @P0 STG.E.U16 desc[UR36][R6.64+0xe0], R19 ;  /* 0x0000e01306000986 */ /* 0x000fe2000c101524 */
[----:B------:R-:W-:-:S03]  /*25ab0*/  ISETP.GT.AND P0, PT, R0, 0x70, P3 ;  /* 0x000000700000780c */ /* 0x000fc60001f04270 */
[----:B------:R1:W-:Y:S01]  /*25ac0*/  @P4 STG.E.U16 desc[UR36][R6.64+0xe2], R18 ;  /* 0x0000e21206004986 */ /* 0x0003e2000c101524 */
[----:B------:R-:W-:Y:S02]  /*25ad0*/  ISETP.GT.AND P4, PT, R0, 0x71, P3 ;  /* 0x000000710000780c */ /* 0x000fe40001f84270 */
[----:B0-----:R-:W-:Y:S02]  /*25ae0*/  F2FP.F16.F32.PACK_AB R13, RZ, R10 ;  /* 0x0000000aff0d723e */ /* 0x001fe400000000ff */
[C---:B------:R-:W-:Y:S02]  /*25af0*/  IADD3 R10, P2, R4.reuse, UR5, RZ ;  /* 0x00000005040a7c10 */ /* 0x040fe4000ff5e0ff */
[----:B------:R-:W-:Y:S02]  /*25b00*/  F2FP.F16.F32.PACK_AB R15, RZ, R11 ;  /* 0x0000000bff0f723e */ /* 0x000fe400000000ff */
[----:B------:R-:W-:Y:S01]  /*25b10*/  IADD3 R12, P5, R4, UR5, RZ ;  /* 0x00000005040c7c10 */ /* 0x000fe2000ffbe0ff */
[----:B------:R-:W-:Y:S01]  /*25b20*/  FMUL R14, R214, R2 ;  /* 0x00000002d60e7220 */ /* 0x000fe20000400000 */
[----:B------:R-:W-:-:S02]  /*25b30*/  IADD3.X R11, R5, UR4, RZ, P2, !PT ;  /* 0x00000004050b7c10 */ /* 0x000fc400097fe4ff */
[----:B------:R-:W-:Y:S02]  /*25b40*/  PRMT R17, R13, 0x7610, R17 ;  /* 0x000076100d117816 */ /* 0x000fe40000000011 */
[----:B------:R-:W-:Y:S02]  /*25b50*/  IADD3.X R13, R5, UR4, RZ, P5, !PT ;  /* 0x00000004050d7c10 */ /* 0x000fe4000affe4ff */
[----:B-1----:R-:W-:Y:S02]  /*25b60*/  PRMT R18, R15, 0x7610, R18 ;  /* 0x000076100f127816 */ /* 0x002fe40000000012 */
        /* <DEDUP_REMOVED lines=12> */
[----:B-1----:R-:W-:Y:S02]  /*25c30*/  PRMT R18, R15, 0x7610, R18 ;  /* 0x000076100f127816 */ /* 0x002fe40000000012 */
[----:B------:R-:W-:Y:S01]  /*25c40*/  PRMT R17, R14, 0x7610, R17 ;  /* 0x000076100e117816 */ /* 0x000fe20000000011 */
        /* <DEDUP_REMOVED lines=318> */
[----:B------:R-:W-:Y:S01]  /*27030*/  PRMT R19, R15, 0x7610, R19 ;  /* 0x000076100f137816 */ /* 0x000fe20000000013 */
[-C--:B------:R-:W-:Y:S01]  /*27040*/  FMUL R10, R160, R2.reuse ;  /* 0x00000002a00a7220 */ /* 0x080fe20000400000 */
[----:B------:R-:W-:Y:S01]  /*27050*/  PRMT R18, R14, 0x7610, R18 ;  /* 0x000076100e127816 */ /* 0x000fe20000000012 */
[----:B------:R0:W-:Y:S01]  /*27060*/  @P2 STG.E.U16 desc[UR36][R12.64+0x1c2], R17 ;  /* 0x0001c2110c002986 */ /* 0x0001e2000c101524 */
[----:B------:R-:W-:-:S03]  /*27070*/  FMUL R11, R153, R2 ;  /* 0x00000002990b7220 */ /* 0x000fc60000400000 */
[----:B------:R-:W-:Y:S01]  /*27080*/  @P0 STG.E.U16 desc[UR36][R6.64+0x1d0], R19 ;  /* 0x0001d01306000986 */ /* 0x000fe2000c101524 */
[----:B------:R-:W-:-:S03]  /*27090*/  ISETP.GT.AND P0, PT, R0, 0xe8, P3 ;  /* 0x000000e80000780c */ /* 0x000fc60001f04270 */
[----:B------:R1:W-:Y:S01]  /*270a0*/  @P4 STG.E.U16 desc[UR36][R6.64+0x1d2], R18 ;  /* 0x0001d21206004986 */ /* 0x0003e2000c101524 */
[----:B------:R-:W-:Y:S02]  /*270b0*/  ISETP.GT.AND P4, PT, R0, 0xe9, P3 ;  /* 0x000000e90000780c */ /* 0x000fe40001f84270 */
[----:B0-----:R-:W-:Y:S02]  /*270c0*/  F2FP.F16.F32.PACK_AB R13, RZ, R10 ;  /* 0x0000000aff0d723e */ /* 0x001fe400000000ff */
[C---:B------:R-:W-:Y:S02]  /*270d0*/  IADD3 R10, P2, R4.reuse, UR5, RZ ;  /* 0x00000005040a7c10 */ /* 0x040fe4000ff5e0ff */
[----:B------:R-:W-:Y:S02]  /*270e0*/  F2FP.F16.F32.PACK_AB R15, RZ, R11 ;  /* 0x0000000bff0f723e */ /* 0x000fe400000000ff */
[----:B------:R-:W-:Y:S02]  /*270f0*/  IADD3.X R11, R5, UR4, RZ, P2, !PT ;  /* 0x00000004050b7c10 */ /* 0x000fe400097fe4ff */
[----:B------:R-:W-:-:S02]  /*27100*/  IADD3 R12, P5, R4, UR5, RZ ;  /* 0x00000005040c7c10 */ /* 0x000fc4000ffbe0ff */
[----:B------:R-:W-:Y:S01]  /*27110*/  ISETP.GT.AND P2, PT, R0, 0xf0, P1 ;  /* 0x000000f00000780c */ /* 0x000fe20000f44270 */
[----:B------:R-:W-:Y:S01]  /*27120*/  FMUL R14, R154, R2 ;  /* 0x000000029a0e7220 */ /* 0x000fe20000400000 */
[----:B------:R-:W-:Y:S02]  /*27130*/  PRMT R17, R13, 0x7610, R17 ;  /* 0x000076100d117816 */ /* 0x000fe40000000011 */
[----:B------:R-:W-:Y:S02]  /*27140*/  IADD3.X R13, R5, UR4, RZ, P5, !PT ;  /* 0x00000004050d7c10 */ /* 0x000fe4000affe4ff */
[----:B-1----:R-:W-:Y:S01]  /*27150*/  PRMT R18, R15, 0x7610, R18 ;  /* 0x000076100f127816 */ /* 0x002fe20000000012 */
[----:B------:R0:W-:Y:S01]  /*27160*/  @P0 STG.E.U16 desc[UR36][R10.64+0x1d0], R17 ;  /* 0x0001d0110a000986 */ /* 0x0001e2000c101524 */
[----:B------:R-:W-:-:S03]  /*27170*/  ISETP.GT.AND P0, PT, R0, 0xf1, P1 ;  /* 0x000000f10000780c */ /* 0x000fc60000f04270 */
[----:B------:R1:W-:Y:S01]  /*27180*/  @P4 STG.E.U16 desc[UR36][R12.64+0x1d2], R18 ;  /* 0x0001d2120c004986 */ /* 0x0003e2000c101524 */
[----:B------:R-:W-:Y:S01]  /*27190*/  ISETP.GT.AND P4, PT, R0, 0xf0, P3 ;  /* 0x000000f00000780c */ /* 0x000fe20001f84270 */
[----:B------:R-:W-:Y:S01]  /*271a0*/  FMUL R15, R156, R2 ;  /* 0x000000029c0f7220 */ /* 0x000fe20000400000 */
[----:B0-----:R-:W-:Y:S01]  /*271b0*/  F2FP.F16.F32.PACK_AB R11, RZ, R14 ;  /* 0x0000000eff0b723e */ /* 0x001fe200000000ff */
[----:B------:R-:W-:-:S04]  /*271c0*/  FMUL R14, R155, R2 ;  /* 0x000000029b0e7220 */ /* 0x000fc80000400000 */
[----:B------:R0:W-:Y:S01]  /*271d0*/  @P2 STG.E.U16 desc[UR36][R6.64+0x1e0], R11 ;  /* 0x0001e00b06002986 */ /* 0x0001e2000c101524 */
[----:B------:R-:W-:Y:S02]  /*271e0*/  F2FP.F16.F32.PACK_AB R14, RZ, R14 ;  /* 0x0000000eff0e723e */ /* 0x000fe400000000ff */
[----:B------:R-:W-:Y:S02]  /*271f0*/  IADD3 R10, P2, R4, UR5, RZ ;  /* 0x00000005040a7c10 */ /* 0x000fe4000ff5e0ff */
[----:B------:R-:W-:Y:S01]  /*27200*/  PRMT R17, R14, 0x7610, R17 ;  /* 0x000076100e117816 */ /* 0x000fe20000000011 */
[----:B-1----:R-:W-:Y:S01]  /*27210*/  FMUL R13, R21, R2 ;  /* 0x00000002150d7220 */ /* 0x002fe20000400000 */
[----:B------:R-:W-:Y:S02]  /*27220*/  F2FP.F16.F32.PACK_AB R15, RZ, R15 ;  /* 0x0000000fff0f723e */ /* 0x000fe400000000ff */
[----:B------:R-:W-:Y:S02]  /*27230*/  ISETP.GT.AND P5, PT, R0, 0xf1, P3 ;  /* 0x000000f10000780c */ /* 0x000fe40001fa4270 */
[----:B0-----:R-:W-:Y:S01]  /*27240*/  IADD3.X R11, R5, UR4, RZ, P2, !PT ;  /* 0x00000004050b7c10 */ /* 0x001fe200097fe4ff */
[----:B------:R-:W-:Y:S01]  /*27250*/  @P0 STG.E.U16 desc[UR36][R6.64+0x1e2], R17 ;  /* 0x0001e21106000986 */ /* 0x000fe2000c101524 */
[----:B------:R-:W-:-:S03]  /*27260*/  IADD3 R12, P0, R4, UR5, RZ ;  /* 0x00000005040c7c10 */ /* 0x000fc6000ff1e0ff */
[----:B------:R0:W-:Y:S01]  /*27270*/  @P4 STG.E.U16 desc[UR36][R10.64+0x1e0], R15 ;  /* 0x0001e00f0a004986 */ /* 0x0001e2000c101524 */
[----:B------:R-:W-:Y:S01]  /*27280*/  ISETP.GT.AND P4, PT, R0, 0xf8, P1 ;  /* 0x000000f80000780c */ /* 0x000fe20000f84270 */
[----:B------:R-:W-:Y:S01]  /*27290*/  FMUL R14, R22, R2 ;  /* 0x00000002160e7220 */ /* 0x000fe20000400000 */
[----:B------:R-:W-:Y:S02]  /*272a0*/  ISETP.GT.AND P2, PT, R3, 0x100, PT ;  /* 0x000001000300780c */ /* 0x000fe40003f44270 */
[----:B------:R-:W-:Y:S02]  /*272b0*/  ISETP.GT.AND P1, PT, R0, 0xf9, P1 ;  /* 0x000000f90000780c */ /* 0x000fe40000f24270 */
[----:B0-----:R-:W-:Y:S02]  /*272c0*/  F2FP.F16.F32.PACK_AB R11, RZ, R13 ;  /* 0x0000000dff0b723e */ /* 0x001fe400000000ff */
[----:B------:R-:W-:Y:S02]  /*272d0*/  IADD3.X R13, R5, UR4, RZ, P0, !PT ;  /* 0x00000004050d7c10 */ /* 0x000fe400087fe4ff */
[----:B------:R-:W-:-:S02]  /*272e0*/  PRMT R18, R11, 0x7610, R18 ;  /* 0x000076100b127816 */ /* 0x000fc40000000012 */
[----:B------:R-:W-:Y:S01]  /*272f0*/  ISETP.GT.AND P0, PT, R3, 0x108, PT ;  /* 0x000001080300780c */ /* 0x000fe20003f04270 */
[----:B------:R-:W-:Y:S01]  /*27300*/  FMUL R3, R23, R2 ;  /* 0x0000000217037220 */ /* 0x000fe20000400000 */
[----:B------:R-:W-:Y:S01]  /*27310*/  F2FP.F16.F32.PACK_AB R14, RZ, R14 ;  /* 0x0000000eff0e723e */ /* 0x000fe200000000ff */
[----:B------:R0:W-:Y:S01]  /*27320*/  @P5 STG.E.U16 desc[UR36][R12.64+0x1e2], R18 ;  /* 0x0001e2120c005986 */ /* 0x0001e2000c101524 */
[----:B------:R-:W-:Y:S02]  /*27330*/  ISETP.GT.AND P5, PT, R0, 0xf8, P3 ;  /* 0x000000f80000780c */ /* 0x000fe40001fa4270 */
[----:B------:R-:W-:Y:S01]  /*27340*/  F2FP.F16.F32.PACK_AB R3, RZ, R3 ;  /* 0x00000003ff03723e */ /* 0x000fe200000000ff */
[----:B------:R-:W-:Y:S01]  /*27350*/  FMUL R11, R152, R2 ;  /* 0x00000002980b7220 */ /* 0x000fe20000400000 */
[----:B------:R-:W-:Y:S01]  /*27360*/  @P4 STG.E.U16 desc[UR36][R6.64+0x1f0], R14 ;  /* 0x0001f00e06004986 */ /* 0x000fe2000c101524 */
[----:B------:R-:W-:Y:S02]  /*27370*/  IADD3 R10, P4, R4, UR5, RZ ;  /* 0x00000005040a7c10 */ /* 0x000fe4000ff9e0ff */
[----:B------:R-:W-:-:S02]  /*27380*/  PRMT R15, R3, 0x7610, R15 ;  /* 0x00007610030f7816 */ /* 0x000fc4000000000f */
[----:B0-----:R-:W-:-:S03]  /*27390*/  F2FP.F16.F32.PACK_AB R13, RZ, R11 ;  /* 0x0000000bff0d723e */ /* 0x001fc600000000ff */
[----:B------:R0:W-:Y:S01]  /*273a0*/  @P1 STG.E.U16 desc[UR36][R6.64+0x1f2], R15 ;  /* 0x0001f20f06001986 */ /* 0x0001e2000c101524 */
[----:B------:R-:W-:Y:S02]  /*273b0*/  IADD3.X R11, R5, UR4, RZ, P4, !PT ;  /* 0x00000004050b7c10 */ /* 0x000fe4000a7fe4ff */
[----:B------:R-:W-:Y:S01]  /*273c0*/  IADD3 R12, P1, R4, UR5, RZ ;  /* 0x00000005040c7c10 */ /* 0x000fe2000ff3e0ff */
[----:B------:R-:W-:Y:S01]  /*273d0*/  USHF.L.U32 UR11, UR8, 0x9, URZ ;  /* 0x00000009080b7899 */ /* 0x000fe2000800063f */
[C---:B------:R-:W-:Y:S01]  /*273e0*/  ISETP.GT.AND P3, PT, R0.reuse, 0xf9, P3 ;  /* 0x000000f90000780c */ /* 0x040fe20001f64270 */
[----:B------:R1:W-:Y:S01]  /*273f0*/  @P5 STG.E.U16 desc[UR36][R10.64+0x1f0], R13 ;  /* 0x0001f00d0a005986 */ /* 0x0003e2000c101524 */
[----:B------:R-:W-:Y:S01]  /*27400*/  ISETP.GT.AND P4, PT, R0, RZ, P2 ;  /* 0x000000ff0000720c */ /* 0x000fe20001784270 */
[-C--:B------:R-:W-:Y:S01]  /*27410*/  FMUL R3, R20, R2.reuse ;  /* 0x0000000214037220 */ /* 0x080fe20000400000 */
[----:B------:R-:W-:Y:S01]  /*27420*/  USHF.L.U64.HI UR5, UR8, 0x9, UR9 ;  /* 0x0000000908057899 */ /* 0x000fe20008010209 */
[-C--:B------:R-:W-:Y:S01]  /*27430*/  FMUL R24, R24, R2.reuse ;  /* 0x0000000218187220 */ /* 0x080fe20000400000 */
[----:B------:R-:W-:Y:S01]  /*27440*/  FMUL R25, R25, R2 ;  /* 0x0000000219197220 */ /* 0x000fe20000400000 */
[----:B0-----:R-:W-:-:S02]  /*27450*/  IADD3 R6, P5, R8, UR11, RZ ;  /* 0x0000000b08067c10 */ /* 0x001fc4000ffbe0ff */
[----:B-1----:R-:W-:Y:S02]  /*27460*/  IADD3.X R13, R5, UR4, RZ, P1, !PT ;  /* 0x00000004050d7c10 */ /* 0x002fe40008ffe4ff */
[C---:B------:R-:W-:Y:S02]  /*27470*/  ISETP.GT.AND P1, PT, R0.reuse, 0x1, P2 ;  /* 0x000000010000780c */ /* 0x040fe40001724270 */
[----:B------:R-:W-:Y:S02]  /*27480*/  F2FP.F16.F32.PACK_AB R3, RZ, R3 ;  /* 0x00000003ff03723e */ /* 0x000fe400000000ff */
[----:B------:R-:W-:Y:S02]  /*27490*/  F2FP.F16.F32.PACK_AB R24, RZ, R24 ;  /* 0x00000018ff18723e */ /* 0x000fe400000000ff */
[----:B------:R-:W-:Y:S02]  /*274a0*/  IADD3.X R7, R9, UR5, RZ, P5, !PT ;  /* 0x0000000509077c10 */ /* 0x000fe4000affe4ff */
[----:B------:R-:W-:Y:S01]  /*274b0*/  F2FP.F16.F32.PACK_AB R25, RZ, R25 ;  /* 0x00000019ff19723e */ /* 0x000fe200000000ff */
[----:B------:R-:W-:Y:S01]  /*274c0*/  @P3 STG.E.U16 desc[UR36][R12.64+0x1f2], R3 ;  /* 0x0001f2030c003986 */ /* 0x000fe2000c101524 */
[----:B------:R-:W-:-:S03]  /*274d0*/  ISETP.GT.AND P3, PT, R0, RZ, P0 ;  /* 0x000000ff0000720c */ /* 0x000fc60000764270 */
[----:B------:R-:W-:Y:S01]  /*274e0*/  @P4 STG.E.U16 desc[UR36][R6.64], R24 ;  /* 0x0000001806004986 */ /* 0x000fe2000c101524 */
[----:B------:R-:W-:-:S03]  /*274f0*/  ISETP.GT.AND P4, PT, R0, 0x1, P0 ;  /* 0x000000010000780c */ /* 0x000fc60000784270 */
[----:B------:R-:W-:Y:S01]  /*27500*/  @P1 STG.E.U16 desc[UR36][R6.64+0x2], R25 ;  /* 0x0000021906001986 */ /* 0x000fe2000c101524 */
[----:B------:R-:W-:Y:S01]  /*27510*/  IADD3 R8, P1, R4, UR11, RZ ;  /* 0x0000000b04087c10 */ /* 0x000fe2000ff3e0ff */
[-C--:B------:R-:W-:Y:S01]  /*27520*/  FMUL R26, R26, R2.reuse ;  /* 0x000000021a1a7220 */ /* 0x080fe20000400000 */
[-C--:B------:R-:W-:Y:S01]  /*27530*/  FMUL R27, R27, R2.reuse ;  /* 0x000000021b1b7220 */ /* 0x080fe20000400000 */
[----:B------:R-:W-:Y:S02]  /*27540*/  IADD3 R10, P5, R4, UR11, RZ ;  /* 0x0000000b040a7c10 */ /* 0x000fe4000ffbe0ff */
[----:B------:R-:W-:Y:S02]  /*27550*/  IADD3.X R9, R5, UR5, RZ, P1, !PT ;  /* 0x0000000505097c10 */ /* 0x000fe40008ffe4ff */
[----:B------:R-:W-:Y:S01]  /*27560*/  ISETP.GT.AND P1, PT, R0, 0x8, P2 ;  /* 0x000000080000780c */ /* 0x000fe20001724270 */
[----:B------:R-:W-:Y:S01]  /*27570*/  FMUL R28, R28, R2 ;  /* 0x000000021c1c7220 */ /* 0x000fe20000400000 */
[----:B------:R-:W-:-:S02]  /*27580*/  F2FP.F16.F32.PACK_AB R26, RZ, R26 ;  /* 0x0000001aff1a723e */ /* 0x000fc400000000ff */
[----:B------:R-:W-:Y:S02]  /*27590*/  F2FP.F16.F32.PACK_AB R27, RZ, R27 ;  /* 0x0000001bff1b723e */ /* 0x000fe400000000ff */
[----:B------:R-:W-:Y:S01]  /*275a0*/  IADD3.X R11, R5, UR5, RZ, P5, !PT ;  /* 0x00000005050b7c10 */ /* 0x000fe2000affe4ff */
[----:B------:R0:W-:Y:S01]  /*275b0*/  @P3 STG.E.U16 desc[UR36][R8.64], R26 ;  /* 0x0000001a08003986 */ /* 0x0001e2000c101524 */
[----:B------:R-:W-:Y:S02]  /*275c0*/  F2FP.F16.F32.PACK_AB R28, RZ, R28 ;  /* 0x0000001cff1c723e */ /* 0x000fe400000000ff */
[C---:B------:R-:W-:Y:S01]  /*275d0*/  ISETP.GT.AND P3, PT, R0.reuse, 0x9, P2 ;  /* 0x000000090000780c */ /* 0x040fe20001764270 */
[----:B------:R1:W-:Y:S01]  /*275e0*/  @P4 STG.E.U16 desc[UR36][R10.64+0x2], R27 ;  /* 0x0000021b0a004986 */ /* 0x0003e2000c101524 */
[----:B------:R-:W-:Y:S01]  /*275f0*/  ISETP.GT.AND P4, PT, R0, 0x8, P0 ;  /* 0x000000080000780c */ /* 0x000fe20000784270 */
[-C--:B------:R-:W-:Y:S01]  /*27600*/  FMUL R29, R29, R2.reuse ;  /* 0x000000021d1d7220 */ /* 0x080fe20000400000 */
[----:B------:R-:W-:Y:S01]  /*27610*/  FMUL R30, R30, R2 ;  /* 0x000000021e1e7220 */ /* 0x000fe20000400000 */
[----:B------:R-:W-:Y:S01]  /*27620*/  @P1 STG.E.U16 desc[UR36][R6.64+0x10], R28 ;  /* 0x0000101c06001986 */ /* 0x000fe2000c101524 */
[----:B0-----:R-:W-:-:S02]  /*27630*/  IADD3 R8, P1, R4, UR11, RZ ;  /* 0x0000000b04087c10 */ /* 0x001fc4000ff3e0ff */
[----:B------:R-:W-:Y:S02]  /*27640*/  F2FP.F16.F32.PACK_AB R29, RZ, R29 ;  /* 0x0000001dff1d723e */ /* 0x000fe400000000ff */
[----:B------:R-:W-:Y:S02]  /*27650*/  F2FP.F16.F32.PACK_AB R30, RZ, R30 ;  /* 0x0000001eff1e723e */ /* 0x000fe400000000ff */
[----:B------:R-:W-:Y:S02]  /*27660*/  IADD3.X R9, R5, UR5, RZ, P1, !PT ;  /* 0x0000000505097c10 */ /* 0x000fe40008ffe4ff */
[C---:B------:R-:W-:Y:S01]  /*27670*/  ISETP.GT.AND P1, PT, R0.reuse, 0x9, P0 ;  /* 0x000000090000780c */ /* 0x040fe20000724270 */
[----:B------:R-:W-:Y:S01]  /*27680*/  @P3 STG.E.U16 desc[UR36][R6.64+0x12], R29 ;  /* 0x0000121d06003986 */ /* 0x000fe2000c101524 */
[-C--:B------:R-:W-:Y:S01]  /*27690*/  FMUL R31, R31, R2.reuse ;  /* 0x000000021f1f7220 */ /* 0x080fe20000400000 */
[----:B------:R-:W-:Y:S02]  /*276a0*/  ISETP.GT.AND P3, PT, R0, 0x10, P2 ;  /* 0x000000100000780c */ /* 0x000fe40001764270 */
[----:B------:R0:W-:Y:S01]  /*276b0*/  @P4 STG.E.U16 desc[UR36][R8.64+0x10], R30 ;  /* 0x0000101e08004986 */ /* 0x0001e2000c101524 */
[----:B-1----:R-:W-:Y:S01]  /*276c0*/  IADD3 R10, P4, R4, UR11, RZ ;  /* 0x0000000b040a7c10 */ /* 0x002fe2000ff9e0ff */
[----:B------:R-:W-:Y:S01]  /*276d0*/  FMUL R32, R32, R2 ;  /* 0x0000000220207220 */ /* 0x000fe20000400000 */
[----:B------:R-:W-:-:S02]  /*276e0*/  F2FP.F16.F32.PACK_AB R31, RZ, R31 ;  /* 0x0000001fff1f723e */ /* 0x000fc400000000ff */
[----:B------:R-:W-:Y:S02]  /*276f0*/  IADD3.X R11, R5, UR5, RZ, P4, !PT ;  /* 0x00000005050b7c10 */ /* 0x000fe4000a7fe4ff */
        /* <DEDUP_REMOVED lines=10> */
[----:B------:R-:W-:Y:S01]  /*277a0*/  IADD3.X R9, R5, UR5, RZ, P3, !PT ;  /* 0x0000000505097c10 */ /* 0x000fe20009ffe4ff */
[----:B------:R-:W-:Y:S01]  /*277b0*/  @P4 STG.E.U16 desc[UR36][R6.64+0x22], R33 ;  /* 0x0000222106004986 */ /* 0x000fe2000c101524 */
[----:B------:R-:W-:-:S03]  /*277c0*/  ISETP.GT.AND P3, PT, R0, 0x11, P0 ;  /* 0x000000110000780c */ /* 0x000fc60000764270 */
[----:B------:R0:W-:Y:S01]  /*277d0*/  @P1 STG.E.U16 desc[UR36][R8.64+0x20], R34 ;  /* 0x0000202208001986 */ /* 0x0001e2000c101524 */
[C---:B------:R-:W-:Y:S01]  /*277e0*/  ISETP.GT.AND P1, PT, R0.reuse, 0x18, P2 ;  /* 0x000000180000780c */ /* 0x040fe20001724270 */
[-C--:B------:R-:W-:Y:S01]  /*277f0*/  FMUL R35, R35, R2.reuse ;  /* 0x0000000223237220 */ /* 0x080fe20000400000 */
[----:B------:R-:W-:Y:S01]  /*27800*/  ISETP.GT.AND P4, PT, R0, 0x19, P2 ;  /* 0x000000190000780c */ /* 0x000fe20001784270 */
[-C--:B------:R-:W-:Y:S01]  /*27810*/  FMUL R36, R36, R2.reuse ;  /* 0x0000000224247220 */ /* 0x080fe20000400000 */
[----:B-1----:R-:W-:Y:S01]  /*27820*/  IADD3 R10, P5, R4, UR11, RZ ;  /* 0x0000000b040a7c10 */ /* 0x002fe2000ffbe0ff */
[----:B------:R-:W-:Y:S01]  /*27830*/  FMUL R37, R37, R2 ;  /* 0x0000000225257220 */ /* 0x000fe20000400000 */
[----:B------:R-:W-:Y:S02]  /*27840*/  F2FP.F16.F32.PACK_AB R35, RZ, R35 ;  /* 0x00000023ff23723e */ /* 0x000fe400000000ff */
[----:B------:R-:W-:Y:S02]  /*27850*/  IADD3.X R11, R5, UR5, RZ, P5, !PT ;  /* 0x00000005050b7c10 */ /* 0x000fe4000affe4ff */
[----:B------:R-:W-:-:S02]  /*27860*/  F2FP.F16.F32.PACK_AB R36, RZ, R36 ;  /* 0x00000024ff24723e */ /* 0x000fc400000000ff */
[----:B------:R-:W-:Y:S01]  /*27870*/  F2FP.F16.F32.PACK_AB R37, RZ, R37 ;  /* 0x00000025ff25723e */ /* 0x000fe200000000ff */
[----:B------:R1:W-:Y:S04]  /*27880*/  @P3 STG.E.U16 desc[UR36][R10.64+0x22], R35 ;  /* 0x000022230a003986 */ /* 0x0003e8000c101524 */
[----:B------:R-:W-:Y:S01]  /*27890*/  @P1 STG.E.U16 desc[UR36][R6.64+0x30], R36 ;  /* 0x0000302406001986 */ /* 0x000fe2000c101524 */
[----:B------:R-:W-:-:S03]  /*278a0*/  ISETP.GT.AND P1, PT, R0, 0x18, P0 ;  /* 0x000000180000780c */ /* 0x000fc60000724270 */
[----:B------:R-:W-:Y:S01]  /*278b0*/  @P4 STG.E.U16 desc[UR36][R6.64+0x32], R37 ;  /* 0x0000322506004986 */ /* 0x000fe2000c101524 */
[----:B------:R-:W-:Y:S01]  /*278c0*/  ISETP.GT.AND P4, PT, R0, 0x19, P0 ;  /* 0x000000190000780c */ /* 0x000fe20000784270 */
[-C--:B------:R-:W-:Y:S01]  /*278d0*/  FMUL R38, R38, R2.reuse ;  /* 0x0000000226267220 */ /* 0x080fe20000400000 */
[----:B------:R-:W-:Y:S01]  /*278e0*/  FMUL R39, R39, R2 ;  /* 0x0000000227277220 */ /* 0x000fe20000400000 */
[C---:B0-----:R-:W-:Y:S02]  /*278f0*/  IADD3 R8, P3, R4.reuse, UR11, RZ ;  /* 0x0000000b04087c10 */ /* 0x041fe4000ff7e0ff */
[----:B-1----:R-:W-:Y:S02]  /*27900*/  IADD3 R10, P5, R4, UR11, RZ ;  /* 0x0000000b040a7c10 */ /* 0x002fe4000ffbe0ff */
[----:B------:R-:W-:Y:S02]  /*27910*/  F2FP.F16.F32.PACK_AB R38, RZ, R38 ;  /* 0x00000026ff26723e */ /* 0x000fe400000000ff */
[----:B------:R-:W-:-:S02]  /*27920*/  IADD3.X R9, R5, UR5, RZ, P3, !PT ;  /* 0x0000000505097c10 */ /* 0x000fc40009ffe4ff */
[----:B------:R-:W-:Y:S02]  /*27930*/  F2FP.F16.F32.PACK_AB R39, RZ, R39 ;  /* 0x00000027ff27723e */ /* 0x000fe400000000ff */
[----:B------:R-:W-:Y:S01]  /*27940*/  IADD3.X R11, R5, UR5, RZ, P5, !PT ;  /* 0x00000005050b7c10 */ /* 0x000fe2000affe4ff */
[----:B------:R0:W-:Y:S01]  /*27950*/  @P1 STG.E.U16 desc[UR36][R8.64+0x30], R38 ;  /* 0x0000302608001986 */ /* 0x0001e2000c101524 */
[----:B------:R-:W-:-:S03]  /*27960*/  ISETP.GT.AND P3, PT, R0, 0x20, P2 ;  /* 0x000000200000780c */ /* 0x000fc60001764270 */
[----:B------:R1:W-:Y:S01]  /*27970*/  @P4 STG.E.U16 desc[UR36][R10.64+0x32], R39 ;  /* 0x000032270a004986 */ /* 0x0003e2000c101524 */
[----:B------:R-:W-:Y:S01]  /*27980*/  ISETP.GT.AND P4, PT, R0, 0x21, P2 ;  /* 0x000000210000780c */ /* 0x000fe20001784270 */
[-C--:B------:R-:W-:Y:S01]  /*27990*/  FMUL R40, R40, R2.reuse ;  /* 0x0000000228287220 */ /* 0x080fe20000400000 */
[----:B------:R-:W-:Y:S01]  /*279a0*/  FMUL R41, R41, R2 ;  /* 0x0000000229297220 */ /* 0x000fe20000400000 */
[----:B------:R-:W-:Y:S02]  /*279b0*/  ISETP.GT.AND P5, PT, R0, 0x20, P0 ;  /* 0x000000200000780c */ /* 0x000fe400007a4270 */
[----:B0-----:R-:W-:Y:S02]  /*279c0*/  IADD3 R8, P1, R4, UR11, RZ ;  /* 0x0000000b04087c10 */ /* 0x001fe4000ff3e0ff */
[----:B------:R-:W-:Y:S02]  /*279d0*/  F2FP.F16.F32.PACK_AB R40, RZ, R40 ;  /* 0x00000028ff28723e */ /* 0x000fe400000000ff */
[----:B------:R-:W-:-:S02]  /*279e0*/  F2FP.F16.F32.PACK_AB R41, RZ, R41 ;  /* 0x00000029ff29723e */ /* 0x000fc400000000ff */
[----:B------:R-:W-:Y:S02]  /*279f0*/  IADD3.X R9, R5, UR5, RZ, P1, !PT ;  /* 0x0000000505097c10 */ /* 0x000fe40008ffe4ff */
[----:B------:R-:W-:Y:S01]  /*27a00*/  ISETP.GT.AND P1, PT, R0, 0x21, P0 ;  /* 0x000000210000780c */ /* 0x000fe20000724270 */
[-C--:B------:R-:W-:Y:S01]  /*27a10*/  FMUL R42, R42, R2.reuse ;  /* 0x000000022a2a7220 */ /* 0x080fe20000400000 */
[----:B------:R-:W-:Y:S01]  /*27a20*/  @P3 STG.E.U16 desc[UR36][R6.64+0x40], R40 ;  /* 0x0000402806003986 */ /* 0x000fe2000c101524 */
[-C--:B------:R-:W-:Y:S01]  /*27a30*/  FMUL R43, R43, R2.reuse ;  /* 0x000000022b2b7220 */ /* 0x080fe20000400000 */
[----:B------:R-:W-:Y:S02]  /*27a40*/  ISETP.GT.AND P3, PT, R0, 0x28, P2 ;  /* 0x000000280000780c */ /* 0x000fe40001764270 */
[----:B------:R-:W-:Y:S01]  /*27a50*/  @P4 STG.E.U16 desc[UR36][R6.64+0x42], R41 ;  /* 0x0000422906004986 */ /* 0x000fe2000c101524 */
[----:B-1----:R-:W-:Y:S01]  /*27a60*/  IADD3 R10, P4, R4, UR11, RZ ;  /* 0x0000000b040a7c10 */ /* 0x002fe2000ff9e0ff */
        /* <DEDUP_REMOVED lines=439> */
[----:B------:R-:W-:Y:S01]  /*295e0*/  ISETP.GT.AND P1, PT, R0, 0xd8, P2 ;  /* 0x000000d80000780c */ /* 0x000fe20001724270 */
[-C--:B------:R-:W-:Y:S01]  /*295f0*/  FMUL R131, R131, R2.reuse ;  /* 0x0000000283837220 */ /* 0x080fe20000400000 */
[-C--:B------:R-:W-:Y:S01]  /*29600*/  FMUL R132, R132, R2.reuse ;  /* 0x0000000284847220 */ /* 0x080fe20000400000 */
[----:B-1----:R-:W-:Y:S02]  /*29610*/  IADD3 R10, P5, R4, UR11, RZ ;  /* 0x0000000b040a7c10 */ /* 0x002fe4000ffbe0ff */
[----:B------:R-:W-:Y:S01]  /*29620*/  ISETP.GT.AND P4, PT, R0, 0xd9, P2 ;  /* 0x000000d90000780c */ /* 0x000fe20001784270 */
[----:B------:R-:W-:Y:S01]  /*29630*/  FMUL R133, R133, R2 ;  /* 0x0000000285857220 */ /* 0x000fe20000400000 */
[----:B------:R-:W-:Y:S02]  /*29640*/  F2FP.F16.F32.PACK_AB R131, RZ, R131 ;  /* 0x00000083ff83723e */ /* 0x000fe400000000ff */
[----:B------:R-:W-:-:S02]  /*29650*/  IADD3.X R11, R5, UR5, RZ, P5, !PT ;  /* 0x00000005050b7c10 */ /* 0x000fc4000affe4ff */
[----:B------:R-:W-:Y:S02]  /*29660*/  F2FP.F16.F32.PACK_AB R132, RZ, R132 ;  /* 0x00000084ff84723e */ /* 0x000fe400000000ff */
[----:B------:R-:W-:Y:S01]  /*29670*/  F2FP.F16.F32.PACK_AB R133, RZ, R133 ;  /* 0x00000085ff85723e */ /* 0x000fe200000000ff */
[----:B------:R1:W-:Y:S04]  /*29680*/  @P3 STG.E.U16 desc[UR36][R10.64+0x1a2], R131 ;  /* 0x0001a2830a003986 */ /* 0x0003e8000c101524 */
[----:B------:R-:W-:Y:S01]  /*29690*/  @P1 STG.E.U16 desc[UR36][R6.64+0x1b0], R132 ;  /* 0x0001b08406001986 */ /* 0x000fe2000c101524 */
[----:B0-----:R-:W-:-:S03]  /*296a0*/  IADD3 R8, P1, R4, UR11, RZ ;  /* 0x0000000b04087c10 */ /* 0x001fc6000ff3e0ff */
[----:B------:R-:W-:Y:S01]  /*296b0*/  @P4 STG.E.U16 desc[UR36][R6.64+0x1b2], R133 ;  /* 0x0001b28506004986 */ /* 0x000fe2000c101524 */
[C---:B------:R-:W-:Y:S02]  /*296c0*/  ISETP.GT.AND P4, PT, R0.reuse, 0xd8, P0 ;  /* 0x000000d80000780c */ /* 0x040fe40000784270 */
[----:B------:R-:W-:Y:S02]  /*296d0*/  ISETP.GT.AND P3, PT, R0, 0xd9, P0 ;  /* 0x000000d90000780c */ /* 0x000fe40000764270 */
[----:B------:R-:W-:Y:S01]  /*296e0*/  IADD3.X R9, R5, UR5, RZ, P1, !PT ;  /* 0x0000000505097c10 */ /* 0x000fe20008ffe4ff */
[-C--:B------:R-:W-:Y:S01]  /*296f0*/  FMUL R134, R134, R2.reuse ;  /* 0x0000000286867220 */ /* 0x080fe20000400000 */
[----:B------:R-:W-:Y:S01]  /*29700*/  ISETP.GT.AND P1, PT, R0, 0xe0, P2 ;  /* 0x000000e00000780c */ /* 0x000fe20001724270 */
[-C--:B------:R-:W-:Y:S01]  /*29710*/  FMUL R135, R135, R2.reuse ;  /* 0x0000000287877220 */ /* 0x080fe20000400000 */
[----:B------:R-:W-:Y:S01]  /*29720*/  FMUL R136, R136, R2 ;  /* 0x0000000288887220 */ /* 0x000fe20000400000 */
[----:B-1----:R-:W-:-:S02]  /*29730*/  IADD3 R10, P5, R4, UR11, RZ ;  /* 0x0000000b040a7c10 */ /* 0x002fc4000ffbe0ff */
[----:B------:R-:W-:Y:S02]  /*29740*/  F2FP.F16.F32.PACK_AB R134, RZ, R134 ;  /* 0x00000086ff86723e */ /* 0x000fe400000000ff */
[----:B------:R-:W-:Y:S02]  /*29750*/  F2FP.F16.F32.PACK_AB R135, RZ, R135 ;  /* 0x00000087ff87723e */ /* 0x000fe400000000ff */
[----:B------:R-:W-:Y:S02]  /*29760*/  IADD3.X R11, R5, UR5, RZ, P5, !PT ;  /* 0x00000005050b7c10 */ /* 0x000fe4000affe4ff */
        /* <DEDUP_REMOVED lines=8> */
[----:B0-----:R-:W-:-:S03]  /*297f0*/  IADD3 R8, P4, R4, UR11, RZ ;  /* 0x0000000b04087c10 */ /* 0x001fc6000ff9e0ff */
[----:B------:R-:W-:Y:S02]  /*29800*/  F2FP.F16.F32.PACK_AB R137, RZ, R137 ;  /* 0x00000089ff89723e */ /* 0x000fe400000000ff */
[----:B------:R-:W-:Y:S02]  /*29810*/  F2FP.F16.F32.PACK_AB R138, RZ, R138 ;  /* 0x0000008aff8a723e */ /* 0x000fe400000000ff */
[----:B------:R-:W-:Y:S01]  /*29820*/  IADD3.X R9, R5, UR5, RZ, P4, !PT ;  /* 0x0000000505097c10 */ /* 0x000fe2000a7fe4ff */
[----:B------:R-:W-:Y:S04]  /*29830*/  @P3 STG.E.U16 desc[UR36][R6.64+0x1c2], R137 ;  /* 0x0001c28906003986 */ /* 0x000fe8000c101524 */
[----:B------:R0:W-:Y:S01]  /*29840*/  @P1 STG.E.U16 desc[UR36][R8.64+0x1c0], R138 ;  /* 0x0001c08a08001986 */ /* 0x0001e2000c101524 */
[C---:B------:R-:W-:Y:S01]  /*29850*/  ISETP.GT.AND P1, PT, R0.reuse, 0xe1, P0 ;  /* 0x000000e10000780c */ /* 0x040fe20000724270 */
[----:B------:R-:W-:Y:S01]  /*29860*/  FMUL R139, R139, R2 ;  /* 0x000000028b8b7220 */ /* 0x000fe20000400000 */
[----:B------:R-:W-:-:S02]  /*29870*/  ISETP.GT.AND P4, PT, R0, 0xe8, P2 ;  /* 0x000000e80000780c */ /* 0x000fc40001784270 */
[----:B------:R-:W-:Y:S01]  /*29880*/  ISETP.GT.AND P3, PT, R0, 0xe9, P2 ;  /* 0x000000e90000780c */ /* 0x000fe20001764270 */
[-C--:B------:R-:W-:Y:S01]  /*29890*/  FMUL R140, R140, R2.reuse ;  /* 0x000000028c8c7220 */ /* 0x080fe20000400000 */
[----:B------:R-:W-:Y:S01]  /*298a0*/  FMUL R141, R141, R2 ;  /* 0x000000028d8d7220 */ /* 0x000fe20000400000 */
[----:B------:R-:W-:Y:S02]  /*298b0*/  F2FP.F16.F32.PACK_AB R139, RZ, R139 ;  /* 0x0000008bff8b723e */ /* 0x000fe400000000ff */
[----:B0-----:R-:W-:-:S04]  /*298c0*/  IADD3 R8, P5, R4, UR11, RZ ;  /* 0x0000000b04087c10 */ /* 0x001fc8000ffbe0ff */
[----:B------:R-:W-:Y:S02]  /*298d0*/  IADD3.X R9, R5, UR5, RZ, P5, !PT ;  /* 0x0000000505097c10 */ /* 0x000fe4000affe4ff */
[----:B------:R-:W-:Y:S02]  /*298e0*/  F2FP.F16.F32.PACK_AB R140, RZ, R140 ;  /* 0x0000008cff8c723e */ /* 0x000fe400000000ff */
[----:B------:R-:W-:Y:S01]  /*298f0*/  F2FP.F16.F32.PACK_AB R141, RZ, R141 ;  /* 0x0000008dff8d723e */ /* 0x000fe200000000ff */
[----:B------:R0:W-:Y:S01]  /*29900*/  @P1 STG.E.U16 desc[UR36][R8.64+0x1c2], R139 ;  /* 0x0001c28b08001986 */ /* 0x0001e2000c101524 */
[----:B------:R-:W-:Y:S01]  /*29910*/  ISETP.GT.AND P1, PT, R0, 0xe8, P0 ;  /* 0x000000e80000780c */ /* 0x000fe20000724270 */
[----:B------:R-:W-:Y:S02]  /*29920*/  FMUL R142, R142, R2 ;  /* 0x000000028e8e7220 */ /* 0x000fe40000400000 */
[----:B------:R-:W-:Y:S01]  /*29930*/  @P4 STG.E.U16 desc[UR36][R6.64+0x1d0], R140 ;  /* 0x0001d08c06004986 */ /* 0x000fe2000c101524 */
[----:B------:R-:W-:-:S03]  /*29940*/  ISETP.GT.AND P4, PT, R0, 0xe9, P0 ;  /* 0x000000e90000780c */ /* 0x000fc60000784270 */
[----:B------:R-:W-:Y:S01]  /*29950*/  @P3 STG.E.U16 desc[UR36][R6.64+0x1d2], R141 ;  /* 0x0001d28d06003986 */ /* 0x000fe2000c101524 */
[C---:B------:R-:W-:Y:S01]  /*29960*/  IADD3 R10, P3, R4.reuse, UR11, RZ ;  /* 0x0000000b040a7c10 */ /* 0x040fe2000ff7e0ff */
[----:B------:R-:W-:Y:S01]  /*29970*/  FMUL R143, R143, R2 ;  /* 0x000000028f8f7220 */ /* 0x000fe20000400000 */
[----:B------:R-:W-:Y:S02]  /*29980*/  F2FP.F16.F32.PACK_AB R142, RZ, R142 ;  /* 0x0000008eff8e723e */ /* 0x000fe400000000ff */
[----:B0-----:R-:W-:Y:S02]  /*29990*/  IADD3 R8, P5, R4, UR11, RZ ;  /* 0x0000000b04087c10 */ /* 0x001fe4000ffbe0ff */
[C---:B------:R-:W-:Y:S02]  /*299a0*/  IADD3.X R11, R5.reuse, UR5, RZ, P3, !PT ;  /* 0x00000005050b7c10 */ /* 0x040fe40009ffe4ff */
[----:B------:R-:W-:Y:S02]  /*299b0*/  F2FP.F16.F32.PACK_AB R143, RZ, R143 ;  /* 0x0000008fff8f723e */ /* 0x000fe400000000ff */
[----:B------:R-:W-:Y:S01]  /*299c0*/  IADD3.X R9, R5, UR5, RZ, P5, !PT ;  /* 0x0000000505097c10 */ /* 0x000fe2000affe4ff */
[----:B------:R-:W-:Y:S01]  /*299d0*/  @P1 STG.E.U16 desc[UR36][R10.64+0x1d0], R142 ;  /* 0x0001d08e0a001986 */ /* 0x000fe2000c101524 */
[----:B------:R-:W-:-:S02]  /*299e0*/  ISETP.GT.AND P3, PT, R0, 0xf0, P2 ;  /* 0x000000f00000780c */ /* 0x000fc40001764270 */
[----:B------:R-:W-:Y:S01]  /*299f0*/  ISETP.GT.AND P1, PT, R0, 0xf1, P2 ;  /* 0x000000f10000780c */ /* 0x000fe20001724270 */
[-C--:B------:R-:W-:Y:S01]  /*29a00*/  FMUL R144, R144, R2.reuse ;  /* 0x0000000290907220 */ /* 0x080fe20000400000 */
[-C--:B------:R-:W-:Y:S01]  /*29a10*/  FMUL R145, R145, R2.reuse ;  /* 0x0000000291917220 */ /* 0x080fe20000400000 */
[----:B------:R0:W-:Y:S01]  /*29a20*/  @P4 STG.E.U16 desc[UR36][R8.64+0x1d2], R143 ;  /* 0x0001d28f08004986 */ /* 0x0001e2000c101524 */
[----:B------:R-:W-:Y:S01]  /*29a30*/  ISETP.GT.AND P4, PT, R0, 0xf0, P0 ;  /* 0x000000f00000780c */ /* 0x000fe20000784270 */
[----:B------:R-:W-:Y:S01]  /*29a40*/  FMUL R146, R146, R2 ;  /* 0x0000000292927220 */ /* 0x000fe20000400000 */
[----:B------:R-:W-:Y:S02]  /*29a50*/  F2FP.F16.F32.PACK_AB R144, RZ, R144 ;  /* 0x00000090ff90723e */ /* 0x000fe400000000ff */
[----:B------:R-:W-:Y:S02]  /*29a60*/  F2FP.F16.F32.PACK_AB R145, RZ, R145 ;  /* 0x00000091ff91723e */ /* 0x000fe400000000ff */
[----:B------:R-:W-:Y:S01]  /*29a70*/  IADD3 R12, P5, R4, UR11, RZ ;  /* 0x0000000b040c7c10 */ /* 0x000fe2000ffbe0ff */
[----:B------:R1:W-:Y:S01]  /*29a80*/  @P3 STG.E.U16 desc[UR36][R6.64+0x1e0], R144 ;  /* 0x0001e09006003986 */ /* 0x0003e2000c101524 */
[----:B------:R-:W-:-:S02]  /*29a90*/  F2FP.F16.F32.PACK_AB R146, RZ, R146 ;  /* 0x00000092ff92723e */ /* 0x000fc400000000ff */
[----:B------:R-:W-:Y:S01]  /*29aa0*/  IADD3.X R13, R5, UR5, RZ, P5, !PT ;  /* 0x00000005050d7c10 */ /* 0x000fe2000affe4ff */
[----:B------:R1:W-:Y:S01]  /*29ab0*/  @P1 STG.E.U16 desc[UR36][R6.64+0x1e2], R145 ;  /* 0x0001e29106001986 */ /* 0x0003e2000c101524 */
[C---:B------:R-:W-:Y:S02]  /*29ac0*/  ISETP.GT.AND P1, PT, R0.reuse, 0xf1, P0 ;  /* 0x000000f10000780c */ /* 0x040fe40000724270 */
[----:B------:R-:W-:Y:S01]  /*29ad0*/  ISETP.GT.AND P3, PT, R0, 0xf8, P2 ;  /* 0x000000f80000780c */ /* 0x000fe20001764270 */
[-C--:B------:R-:W-:Y:S01]  /*29ae0*/  FMUL R147, R147, R2.reuse ;  /* 0x0000000293937220 */ /* 0x080fe20000400000 */
[----:B------:R1:W-:Y:S01]  /*29af0*/  @P4 STG.E.U16 desc[UR36][R12.64+0x1e0], R146 ;  /* 0x0001e0920c004986 */ /* 0x0003e2000c101524 */
[----:B------:R-:W-:Y:S01]  /*29b00*/  FMUL R148, R148, R2 ;  /* 0x0000000294947220 */ /* 0x000fe20000400000 */
[----:B0-----:R-:W-:Y:S02]  /*29b10*/  IADD3 R8, P4, R4, UR11, RZ ;  /* 0x0000000b04087c10 */ /* 0x001fe4000ff9e0ff */
[----:B------:R-:W-:-:S02]  /*29b20*/  F2FP.F16.F32.PACK_AB R147, RZ, R147 ;  /* 0x00000093ff93723e */ /* 0x000fc400000000ff */
[----:B------:R-:W-:Y:S02]  /*29b30*/  IADD3.X R9, R5, UR5, RZ, P4, !PT ;  /* 0x0000000505097c10 */ /* 0x000fe4000a7fe4ff */
[----:B------:R-:W-:Y:S02]  /*29b40*/  F2FP.F16.F32.PACK_AB R148, RZ, R148 ;  /* 0x00000094ff94723e */ /* 0x000fe400000000ff */
[C---:B------:R-:W-:Y:S01]  /*29b50*/  ISETP.GT.AND P2, PT, R0.reuse, 0xf9, P2 ;  /* 0x000000f90000780c */ /* 0x040fe20001744270 */
[----:B------:R1:W-:Y:S01]  /*29b60*/  @P1 STG.E.U16 desc[UR36][R8.64+0x1e2], R147 ;  /* 0x0001e29308001986 */ /* 0x0003e2000c101524 */
[C---:B------:R-:W-:Y:S01]  /*29b70*/  ISETP.GT.AND P4, PT, R0.reuse, 0xf8, P0 ;  /* 0x000000f80000780c */ /* 0x040fe20000784270 */
[-C--:B------:R-:W-:Y:S01]  /*29b80*/  FMUL R149, R149, R2.reuse ;  /* 0x0000000295957220 */ /* 0x080fe20000400000 */
[----:B------:R-:W-:Y:S01]  /*29b90*/  ISETP.GT.AND P0, PT, R0, 0xf9, P0 ;  /* 0x000000f90000780c */ /* 0x000fe20000704270 */
[----:B------:R1:W-:Y:S01]  /*29ba0*/  @P3 STG.E.U16 desc[UR36][R6.64+0x1f0], R148 ;  /* 0x0001f09406003986 */ /* 0x0003e2000c101524 */
[-C--:B------:R-:W-:Y:S01]  /*29bb0*/  FMUL R150, R150, R2.reuse ;  /* 0x0000000296967220 */ /* 0x080fe20000400000 */
[C---:B------:R-:W-:Y:S01]  /*29bc0*/  IADD3 R10, P3, R4.reuse, UR11, RZ ;  /* 0x0000000b040a7c10 */ /* 0x040fe2000ff7e0ff */
[----:B------:R-:W-:Y:S01]  /*29bd0*/  FMUL R151, R151, R2 ;  /* 0x0000000297977220 */ /* 0x000fe20000400000 */
[----:B------:R-:W-:-:S02]  /*29be0*/  IADD3 R4, P1, R4, UR11, RZ ;  /* 0x0000000b04047c10 */ /* 0x000fc4000ff3e0ff */
[----:B------:R-:W-:Y:S02]  /*29bf0*/  F2FP.F16.F32.PACK_AB R149, RZ, R149 ;  /* 0x00000095ff95723e */ /* 0x000fe400000000ff */
[C---:B------:R-:W-:Y:S02]  /*29c00*/  IADD3.X R11, R5.reuse, UR5, RZ, P3, !PT ;  /* 0x00000005050b7c10 */ /* 0x040fe40009ffe4ff */
[----:B------:R-:W-:Y:S02]  /*29c10*/  F2FP.F16.F32.PACK_AB R150, RZ, R150 ;  /* 0x00000096ff96723e */ /* 0x000fe400000000ff */
[----:B------:R-:W-:Y:S02]  /*29c20*/  IADD3.X R5, R5, UR5, RZ, P1, !PT ;  /* 0x0000000505057c10 */ /* 0x000fe40008ffe4ff */
[----:B------:R-:W-:Y:S01]  /*29c30*/  F2FP.F16.F32.PACK_AB R151, RZ, R151 ;  /* 0x00000097ff97723e */ /* 0x000fe200000000ff */
[----:B------:R1:W-:Y:S04]  /*29c40*/  @P2 STG.E.U16 desc[UR36][R6.64+0x1f2], R149 ;  /* 0x0001f29506002986 */ /* 0x0003e8000c101524 */
[----:B------:R1:W-:Y:S04]  /*29c50*/  @P4 STG.E.U16 desc[UR36][R4.64+0x1f0], R150 ;  /* 0x0001f09604004986 */ /* 0x0003e8000c101524 */
[----:B------:R1:W-:Y:S02]  /*29c60*/  @P0 STG.E.U16 desc[UR36][R10.64+0x1f2], R151 ;  /* 0x0001f2970a000986 */ /* 0x0003e4000c101524 */
.L_x_294:
[----:B------:R-:W-:Y:S05]  /*29c70*/  BSYNC B0 ;  /* 0x0000000000007941 */ /* 0x000fea0003800000 */
.L_x_28:
[----:B01----:R-:W2:Y:S04]  /*29c80*/  LDL.LU R5, [R1+0x400] ;  /* 0x0004000001057983 */ /* 0x003ea80000300800 */
[----:B------:R-:W2:Y:S01]  /*29c90*/  LDL.LU R4, [R1+0x404] ;  /* 0x0004040001047983 */ /* 0x000ea20000300800 */
[----:B------:R-:W-:Y:S01]  /*29ca0*/  ULDC UR4, c[0x0][0xc] ;  /* 0x0000030000047ab9 */ /* 0x000fe20000000800 */
[----:B------:R-:W-:Y:S01]  /*29cb0*/  ULDC UR5, c[0x0][0x10] ;  /* 0x0000040000057ab9 */ /* 0x000fe20000000800 */
[----:B-----5:R-:W2:Y:S01]  /*29cc0*/  LDC R3, c[0x0][0x14] ;  /* 0x00000500ff037b82 */ /* 0x020ea20000000800 */
[----:B------:R-:W-:Y:S01]  /*29cd0*/  UIMAD.WIDE.U32 UR4, UR4, UR5, URZ ;  /* 0x00000005040472a5 */ /* 0x000fe2000f8e003f */
[----:B------:R-:W-:Y:S01]  /*29ce0*/  PRMT R0, RZ, 0x7610, R0 ;  /* 0x00007610ff007816 */ /* 0x000fe20000000000 */
[----:B------:R-:W-:Y:S01]  /*29cf0*/  UMOV UR42, 0xffffffff ;  /* 0xffffffff002a7882 */ /* 0x000fe20000000000 */
[----:B------:R-:W-:-:S03]  /*29d00*/  UMOV UR43, 0xffffffff ;  /* 0xffffffff002b7882 */ /* 0x000fc60000000000 */
[----:B--2---:R-:W-:-:S04]  /*29d10*/  IMAD.WIDE.U32 R4, R3, UR4, R4 ;  /* 0x0000000403047c25 */ /* 0x004fc8000f8e0004 */
[----:B------:R-:W-:Y:S01]  /*29d20*/  IMAD R3, R3, UR5, RZ ;  /* 0x0000000503037c24 */ /* 0x000fe2000f8e02ff */
[----:B------:R-:W-:Y:S01]  /*29d30*/  ULDC.64 UR4, c[0x0][0x650] ;  /* 0x0001940000047ab9 */ /* 0x000fe20000000a00 */
[----:B------:R-:W-:Y:S01]  /*29d40*/  IMAD.MOV.U32 R21, RZ, RZ, R4 ;  /* 0x000000ffff157224 */ /* 0x000fe200078e0004 */
[----:B------:R-:W-:Y:S01]  /*29d50*/  ISETP.GE.U32.AND P0, PT, R4, UR4, PT ;  /* 0x0000000404007c0c */ /* 0x000fe2000bf06070 */
[----:B------:R-:W-:-:S05]  /*29d60*/  IMAD.IADD R23, R5, 0x1, R3 ;  /* 0x0000000105177824 */ /* 0x000fca00078e0203 */
[----:B------:R0:W-:Y:S01]  /*29d70*/  STL [R1+0x400], R23 ;  /* 0x0004001701007387 */ /* 0x0001e20000100800 */
[----:B------:R-:W-:-:S03]  /*29d80*/  ISETP.GE.U32.AND.EX P0, PT, R23, UR5, PT, P0 ;  /* 0x0000000517007c0c */ /* 0x000fc6000bf06100 */
[----:B------:R0:W-:Y:S10]  /*29d90*/  STL [R1+0x404], R21 ;  /* 0x0004041501007387 */ /* 0x0001f40000100800 */
[----:B0-----:R-:W-:Y:S05]  /*29da0*/  @P0 BRA `(.L_x_295) ;  /* 0x0000000400780947 */ /* 0x001fea0003800000 */
[----:B------:R-:W0:Y:S01]  /*29db0*/  S2R R17, SR_CTAID.X ;  /* 0x0000000000117919 */ /* 0x000e220000002500 */
[----:B------:R-:W1:Y:S01]  /*29dc0*/  LDC.64 R10, c[0x0][0x628] ;  /* 0x00018a00ff0a7b82 */ /* 0x000e620000000a00 */
[----:B------:R-:W-:Y:S01]  /*29dd0*/  ULDC UR4, c[0x0][0x150] ;  /* 0x0000540000047ab9 */ /* 0x000fe20000000800 */
[----:B------:R-:W-:Y:S01]  /*29de0*/  IMAD.MOV.U32 R8, RZ, RZ, R21 ;  /* 0x000000ffff087224 */ /* 0x000fe200078e0015 */
[----:B------:R-:W2:Y:S01]  /*29df0*/  S2R R19, SR_CTAID.Y ;  /* 0x0000000000137919 */ /* 0x000ea20000002600 */
[----:B------:R-:W-:-:S04]  /*29e00*/  IMAD.MOV.U32 R9, RZ, RZ, R23 ;  /* 0x000000ffff097224 */ /* 0x000fc800078e0017 */
[----:B------:R-:W2:Y:S08]  /*29e10*/  LDC R20, c[0x0][0x144] ;  /* 0x00005100ff147b82 */ /* 0x000eb00000000800 */
[----:B------:R-:W2:Y:S08]  /*29e20*/  LDC R12, c[0x0][0x630] ;  /* 0x00018c00ff0c7b82 */ /* 0x000eb00000000800 */
[----:B---34-:R-:W3:Y:S01]  /*29e30*/  LDC.64 R14, c[0x0][0x620] ;  /* 0x00018800ff0e7b82 */ /* 0x018ee20000000a00 */
[----:B-1----:R-:W-:-:S04]  /*29e40*/  ISETP.NE.U32.AND P0, PT, R10, RZ, PT ;  /* 0x000000ff0a00720c */ /* 0x002fc80003f05070 */
[----:B------:R-:W-:Y:S02]  /*29e50*/  ISETP.NE.AND.EX P0, PT, R11, RZ, PT, P0 ;  /* 0x000000ff0b00720c */ /* 0x000fe40003f05300 */
[----:B0-----:R-:W-:-:S05]  /*29e60*/  I2FP.F32.U32 R0, R17 ;  /* 0x0000001100007245 */ /* 0x001fca0000201000 */
[----:B------:R-:W-:-:S04]  /*29e70*/  FMUL R0, R0, UR4 ;  /* 0x0000000400007c20 */ /* 0x000fc80008400000 */
[----:B------:R0:W1:Y:S02]  /*29e80*/  F2I.U32.TRUNC.NTZ R18, R0 ;  /* 0x0000000000127305 */ /* 0x000064000020f000 */
[----:B--2---:R-:W-:Y:S05]  /*29e90*/  @!P0 BRA `(.L_x_296) ;  /* 0x0000000000288947 */ /* 0x004fea0003800000 */
[----:B0-----:R-:W0:Y:S02]  /*29ea0*/  LDC R0, c[0x0][0x634] ;  /* 0x00018d00ff007b82 */ /* 0x001e240000000800 */
        /* <DEDUP_REMOVED lines=9> */
.L_x_296:
[-CC-:B------:R-:W-:Y:S01]  /*29f40*/  SHF.R.U64 R27, R8, R12.reuse, R9.reuse ;  /* 0x0000000c081b7219 */ /* 0x180fe20000001209 */
[----:B------:R-:W2:Y:S01]  /*29f50*/  LDC.64 R24, c[0x0][0x640] ;  /* 0x00019000ff187b82 */ /* 0x000ea20000000a00 */
[----:B0-----:R-:W-:Y:S01]  /*29f60*/  SHF.R.U32.HI R0, RZ, R12, R9 ;  /* 0x0000000cff007219 */ /* 0x001fe20000011609 */
[----:B------:R-:W-:Y:S01]  /*29f70*/  IMAD.MOV.U32 R4, RZ, RZ, R21 ;  /* 0x000000ffff047224 */ /* 0x000fe200078e0015 */
[----:B------:R-:W-:Y:S01]  /*29f80*/  IADD3 R3, P0, RZ, -R27, RZ ;  /* 0x8000001bff037210 */ /* 0x000fe20007f1e0ff */
[----:B-1----:R-:W-:Y:S01]  /*29f90*/  IMAD.MOV R18, RZ, RZ, -R18 ;  /* 0x000000ffff127224 */ /* 0x002fe200078e0a12 */
[----:B------:R-:W-:Y:S01]  /*29fa0*/  ULDC UR4, c[0x0][0x154] ;  /* 0x0000550000047ab9 */ /* 0x000fe20000000800 */
[----:B------:R-:W-:Y:S02]  /*29fb0*/  IMAD.MOV.U32 R7, RZ, RZ, 0x1 ;  /* 0x00000001ff077424 */ /* 0x000fe400078e00ff */
[----:B------:R-:W0:Y:S01]  /*29fc0*/  LDC R6, c[0x0][0x618] ;  /* 0x00018600ff067b82 */ /* 0x000e220000000800 */
[----:B------:R-:W-:-:S02]  /*29fd0*/  IMAD.X R5, RZ, RZ, ~R0, P0 ;  /* 0x000000ffff057224 */ /* 0x000fc400000e0e00 */
[----:B------:R-:W-:Y:S02]  /*29fe0*/  IMAD R17, R20, R18, R17 ;  /* 0x0000001214117224 */ /* 0x000fe400078e0211 */
[-C--:B---3--:R-:W-:Y:S02]  /*29ff0*/  IMAD R0, R5, R14.reuse, RZ ;  /* 0x0000000e05007224 */ /* 0x088fe400078e02ff */
[----:B------:R-:W-:Y:S01]  /*2a000*/  IMAD.MOV.U32 R5, RZ, RZ, R23 ;  /* 0x000000ffff057224 */ /* 0x000fe200078e0017 */
[----:B------:R-:W1:Y:S01]  /*2a010*/  LDC R8, c[0x0][0x608] ;  /* 0x00018200ff087b82 */ /* 0x000e620000000800 */
[----:B------:R-:W-:-:S04]  /*2a020*/  IMAD.WIDE.U32 R4, R3, R14, R4 ;  /* 0x0000000e03047225 */ /* 0x000fc800078e0004 */
[----:B------:R-:W-:-:S03]  /*2a030*/  IMAD R3, R3, R15, R0 ;  /* 0x0000000f03037224 */ /* 0x000fc600078e0200 */
[----:B------:R-:W3:Y:S01]  /*2a040*/  LDC R22, c[0x0][0x658] ;  /* 0x00019600ff167b82 */ /* 0x000ee20000000800 */
[----:B------:R-:W-:Y:S01]  /*2a050*/  I2FP.F32.U32 R0, R19 ;  /* 0x0000001300007245 */ /* 0x000fe20000201000 */
[----:B------:R-:W-:Y:S01]  /*2a060*/  IMAD.IADD R3, R5, 0x1, R3 ;  /* 0x0000000105037824 */ /* 0x000fe200078e0203 */
[----:B--2---:R-:W-:Y:S01]  /*2a070*/  ISETP.NE.U32.AND P0, PT, R24, RZ, PT ;  /* 0x000000ff1800720c */ /* 0x004fe20003f05070 */
[----:B------:R-:W-:Y:S02]  /*2a080*/  IMAD.MOV.U32 R5, RZ, RZ, -0x1 ;  /* 0xffffffffff057424 */ /* 0x000fe400078e00ff */
[----:B------:R-:W-:Y:S02]  /*2a090*/  FMUL R0, R0, UR4 ;  /* 0x0000000400007c20 */ /* 0x000fe40008400000 */
[----:B------:R-:W2:Y:S01]  /*2a0a0*/  LDC R18, c[0x0][0x148] ;  /* 0x00005200ff127b82 */ /* 0x000ea20000000800 */
[----:B0-----:R-:W-:Y:S01]  /*2a0b0*/  SHF.R.U64 R12, R4, R6, R3 ;  /* 0x00000006040c7219 */ /* 0x001fe20000001203 */
[----:B------:R0:W4:Y:S01]  /*2a0c0*/  F2I.U32.TRUNC.NTZ R13, R0 ;  /* 0x00000000000d7305 */ /* 0x000122000020f000 */
[----:B------:R-:W-:-:S02]  /*2a0d0*/  ISETP.NE.AND.EX P0, PT, R25, RZ, PT, P0 ;  /* 0x000000ff1900720c */ /* 0x000fc40003f05300 */
[----:B------:R-:W-:-:S03]  /*2a0e0*/  SHF.R.U32.HI R3, RZ, R6, R3 ;  /* 0x00000006ff037219 */ /* 0x000fc60000011603 */
[----:B------:R-:W0:Y:S01]  /*2a0f0*/  LDC R15, c[0x0][0x600] ;  /* 0x00018000ff0f7b82 */ /* 0x000e220000000800 */
[-CC-:B-1----:R-:W-:Y:S02]  /*2a100*/  SHF.R.U64 R10, R12, R8.reuse, R3.reuse ;  /* 0x000000080c0a7219 */ /* 0x182fe40000001203 */
[----:B------:R-:W-:-:S05]  /*2a110*/  SHF.R.U32.HI R3, RZ, R8, R3 ;  /* 0x00000008ff037219 */ /* 0x000fca0000011603 */
[----:B------:R-:W1:Y:S01]  /*2a120*/  LDC R20, c[0x0][0x648] ;  /* 0x00019200ff147b82 */ /* 0x000e620000000800 */
[-C--:B---3--:R-:W-:Y:S02]  /*2a130*/  SHF.L.U32 R4, R5, R22.reuse, RZ ;  /* 0x0000001605047219 */ /* 0x088fe400000006ff */
[-CC-:B------:R-:W-:Y:S02]  /*2a140*/  SHF.R.U64 R14, R10, R22.reuse, R3.reuse ;  /* 0x000000160a0e7219 */ /* 0x180fe40000001203 */
[----:B------:R-:W-:Y:S02]  /*2a150*/  SHF.R.U32.HI R5, RZ, R22, R3 ;  /* 0x00000016ff057219 */ /* 0x000fe40000011603 */
[----:B------:R-:W-:Y:S01]  /*2a160*/  LOP3.LUT R21, RZ, R4, RZ, 0x33, !PT ;  /* 0x00000004ff157212 */ /* 0x000fe200078e33ff */
[----:B------:R-:W3:Y:S01]  /*2a170*/  LDC R23, c[0x0][0x638] ;  /* 0x00018e00ff177b82 */ /* 0x000ee20000000800 */
[----:B------:R-:W-:Y:S01]  /*2a180*/  SHF.L.U32 R22, R7, R22, RZ ;  /* 0x0000001607167219 */ /* 0x000fe200000006ff */
[----:B------:R-:W-:-:S06]  /*2a190*/  IMAD.MOV.U32 R4, RZ, RZ, R14 ;  /* 0x000000ffff047224 */ /* 0x000fcc00078e000e */
[----:B------:R-:W0:Y:S01]  /*2a1a0*/  LDC R26, c[0x0][0x610] ;  /* 0x00018400ff1a7b82 */ /* 0x000e220000000800 */
[----:B----4-:R-:W-:Y:S05]  /*2a1b0*/  @!P0 BRA `(.L_x_297) ;  /* 0x0000000000288947 */ /* 0x010fea0003800000 */
[----:B------:R-:W4:Y:S02]  /*2a1c0*/  LDC R3, c[0x0][0x64c] ;  /* 0x00019300ff037b82 */ /* 0x000f240000000800 */
[----:B----4-:R-:W-:-:S05]  /*2a1d0*/  IADD3 R3, P0, R14, R3, RZ ;  /* 0x000000030e037210 */ /* 0x010fca0007f1e0ff */
        /* <DEDUP_REMOVED lines=8> */
.L_x_297:
[----:B------:R-:W4:Y:S01]  /*2a260*/  LDC R3, c[0x0][0x65c] ;  /* 0x00019700ff037b82 */ /* 0x000f220000000800 */
[----:B01----:R-:W-:Y:S01]  /*2a270*/  SHF.R.U64 R0, R4, R20, R5 ;  /* 0x0000001404007219 */ /* 0x003fe20000001205 */
[----:B------:R-:W-:Y:S01]  /*2a280*/  VIADD R7, R15, 0xffffffff ;  /* 0xffffffff0f077836 */ /* 0x000fe20000000000 */
[----:B------:R-:W-:Y:S01]  /*2a290*/  LOP3.LUT R5, R10, R21, RZ, 0xc0, !PT ;  /* 0x000000150a057212 */ /* 0x000fe200078ec0ff */
[----:B------:R-:W-:Y:S01]  /*2a2a0*/  IMAD.MOV R13, RZ, RZ, -R13 ;  /* 0x000000ffff0d7224 */ /* 0x000fe200078e0a0d */
[----:B------:R-:W-:Y:S02]  /*2a2b0*/  R2UR UR43, R27 ;  /* 0x000000001b2b72ca */ /* 0x000fe400000e0000 */
[----:B------:R-:W-:Y:S02]  /*2a2c0*/  LOP3.LUT R12, R12, R7, RZ, 0xc0, !PT ;  /* 0x000000070c0c7212 */ /* 0x000fe400078ec0ff */
[----:B----4-:R-:W-:Y:S01]  /*2a2d0*/  ISETP.NE.AND P0, PT, R3, 0x1, PT ;  /* 0x000000010300780c */ /* 0x010fe20003f05270 */
[----:B------:R-:W-:-:S02]  /*2a2e0*/  IMAD.MOV R3, RZ, RZ, -R0 ;  /* 0x000000ffff037224 */ /* 0x000fc400078e0a00 */
[----:B------:R-:W-:Y:S02]  /*2a2f0*/  IMAD R0, R22, R0, R5 ;  /* 0x0000000016007224 */ /* 0x000fe400078e0205 */
[----:B---3--:R-:W-:-:S04]  /*2a300*/  IMAD R3, R3, R23, R14 ;  /* 0x0000001703037224 */ /* 0x008fc800078e020e */
[----:B------:R-:W-:-:S04]  /*2a310*/  IMAD R3, R3, R15, R12 ;  /* 0x0000000f03037224 */ /* 0x000fc800078e020c */
[----:B--2---:R-:W-:-:S04]  /*2a320*/  @P0 IMAD R17, R18, R13, R19 ;  /* 0x0000000d12110224 */ /* 0x004fc800078e0213 */
[----:B------:R-:W-:-:S05]  /*2a330*/  IMAD R0, R0, R26, R17 ;  /* 0x0000001a00007224 */ /* 0x000fca00078e0211 */
[----:B------:R-:W-:Y:S02]  /*2a340*/  SEL R4, R3, R0, !P0 ;  /* 0x0000000003047207 */ /* 0x000fe40004000000 */
[----:B------:R-:W-:Y:S02]  /*2a350*/  SEL R0, R0, R3, !P0 ;  /* 0x0000000300007207 */ /* 0x000fe40004000000 */
[----:B------:R-:W-:Y:S02]  /*2a360*/  R2UR UR42, R4 ;  /* 0x00000000042a72ca */ /* 0x000fe400000e0000 */
[----:B------:R-:W-:Y:S02]  /*2a370*/  R2UR UR41, R0 ;  /* 0x00000000002972ca */ /* 0x000fe400000e0000 */
[----:B------:R-:W-:-:S13]  /*2a380*/  MOV R0, 0x1 ;  /* 0x0000000100007802 */ /* 0x000fda0000000f00 */
.L_x_295:
[----:B------:R-:W-:-:S13]  /*2a390*/  LOP3.LUT P0, RZ, R0, 0xff, RZ, 0xc0, !PT ;  /* 0x000000ff00ff7812 */ /* 0x000fda000780c0ff */
[----:B------:R-:W-:Y:S05]  /*2a3a0*/  @P0 BRA `(.L_x_298) ;  /* 0xfffffd6800fc0947 */ /* 0x000fea000383ffff */
[----:B------:R-:W-:Y:S05]  /*2a3b0*/  EXIT ;  /* 0x000000000000794d */ /* 0x000fea0003800000 */
.L_x_3:
[----:B------:R-:W2:Y:S01]  /*2a3c0*/  LDL R17, [R1+0x404] ;  /* 0x0004040001117983 */ /* 0x000ea20000100800 */
[----:B------:R-:W-:-:S03]  /*2a3d0*/  ULDC.64 UR4, c[0x0][0x650] ;  /* 0x0001940000047ab9 */ /* 0x000fc60000000a00 */
[----:B------:R-:W3:Y:S01]  /*2a3e0*/  LDL R18, [R1+0x400] ;  /* 0x0004000001127983 */ /* 0x000ee20000100800 */
[----:B------:R-:W-:Y:S01]  /*2a3f0*/  PRMT R6, RZ, 0x7610, R6 ;  /* 0x00007610ff067816 */ /* 0x000fe20000000006 */
[----:B------:R-:W-:Y:S02]  /*2a400*/  IMAD.MOV.U32 R3, RZ, RZ, -0x1 ;  /* 0xffffffffff037424 */ /* 0x000fe400078e00ff */
[----:B------:R-:W-:Y:S02]  /*2a410*/  IMAD.MOV.U32 R2, RZ, RZ, -0x1 ;  /* 0xffffffffff027424 */ /* 0x000fe400078e00ff */
[----:B------:R-:W-:Y:S01]  /*2a420*/  IMAD.MOV.U32 R10, RZ, RZ, -0x1 ;  /* 0xffffffffff0a7424 */ /* 0x000fe200078e00ff */
[----:B--2---:R-:W-:-:S04]  /*2a430*/  ISETP.GE.U32.AND P0, PT, R17, UR4, PT ;  /* 0x0000000411007c0c */ /* 0x004fc8000bf06070 */
[----:B---3--:R-:W-:-:S13]  /*2a440*/  ISETP.GE.U32.AND.EX P0, PT, R18, UR5, PT, P0 ;  /* 0x0000000512007c0c */ /* 0x008fda000bf06100 */
        /* <DEDUP_REMOVED lines=19> */
.L_x_300:
[--C-:B------:R-:W-:Y:S01]  /*2a580*/  SHF.R.U64 R10, R8, R12, R9.reuse ;  /* 0x0000000c080a7219 */ /* 0x100fe20000001209 */
[----:B------:R-:W-:Y:S01]  /*2a590*/  IMAD.MOV.U32 R3, RZ, RZ, R18 ;  /* 0x000000ffff037224 */ /* 0x000fe200078e0012 */
[----:B------:R-:W-:Y:S01]  /*2a5a0*/  I2FP.F32.U32 R6, R4 ;  /* 0x0000000400067245 */ /* 0x000fe20000201000 */
[----:B------:R-:W0:Y:S01]  /*2a5b0*/  LDC R16, c[0x0][0x618] ;  /* 0x00018600ff107b82 */ /* 0x000e220000000800 */
[----:B------:R-:W-:Y:S01]  /*2a5c0*/  SHF.R.U32.HI R2, RZ, R12, R9 ;  /* 0x0000000cff027219 */ /* 0x000fe20000011609 */
[----:B------:R-:W-:Y:S01]  /*2a5d0*/  ULDC UR4, c[0x0][0x150] ;  /* 0x0000540000047ab9 */ /* 0x000fe20000000800 */
[----:B------:R-:W-:Y:S01]  /*2a5e0*/  IADD3 R5, P0, RZ, -R10, RZ ;  /* 0x8000000aff057210 */ /* 0x000fe20007f1e0ff */
[----:B------:R-:W-:Y:S01]  /*2a5f0*/  FMUL R9, R6, UR4 ;  /* 0x0000000406097c20 */ /* 0x000fe20008400000 */
[----:B------:R-:W-:-:S03]  /*2a600*/  ULDC UR4, c[0x0][0x154] ;  /* 0x0000550000047ab9 */ /* 0x000fc60000000800 */
[----:B------:R-:W1:Y:S01]  /*2a610*/  LDC.64 R18, c[0x0][0x640] ;  /* 0x00019000ff127b82 */ /* 0x000e620000000a00 */
[----:B------:R-:W-:Y:S01]  /*2a620*/  IMAD.X R7, RZ, RZ, ~R2, P0 ;  /* 0x000000ffff077224 */ /* 0x000fe200000e0e02 */
[----:B------:R-:W2:Y:S01]  /*2a630*/  F2I.U32.TRUNC.NTZ R9, R9 ;  /* 0x0000000900097305 */ /* 0x000ea2000020f000 */
[----:B------:R-:W-:Y:S02]  /*2a640*/  IMAD.MOV.U32 R2, RZ, RZ, R17 ;  /* 0x000000ffff027224 */ /* 0x000fe400078e0011 */
[-C--:B------:R-:W-:Y:S02]  /*2a650*/  IMAD R6, R7, R14.reuse, RZ ;  /* 0x0000000e07067224 */ /* 0x080fe400078e02ff */
[C---:B------:R-:W-:Y:S01]  /*2a660*/  IMAD.WIDE.U32 R2, R5.reuse, R14, R2 ;  /* 0x0000000e05027225 */ /* 0x040fe200078e0002 */
[----:B------:R-:W3:Y:S03]  /*2a670*/  LDC R11, c[0x0][0x144] ;  /* 0x00005100ff0b7b82 */ /* 0x000ee60000000800 */
[----:B------:R-:W-:-:S02]  /*2a680*/  IMAD R5, R5, R15, R6 ;  /* 0x0000000f05057224 */ /* 0x000fc400078e0206 */
[----:B------:R-:W-:Y:S02]  /*2a690*/  IMAD.MOV.U32 R6, RZ, RZ, -0x1 ;  /* 0xffffffffff067424 */ /* 0x000fe400078e00ff */
[----:B------:R-:W-:Y:S01]  /*2a6a0*/  IMAD.IADD R3, R3, 0x1, R5 ;  /* 0x0000000103037824 */ /* 0x000fe200078e0205 */
[----:B------:R-:W4:Y:S01]  /*2a6b0*/  LDC R12, c[0x0][0x608] ;  /* 0x00018200ff0c7b82 */ /* 0x000f220000000800 */
[----:B------:R-:W-:-:S03]  /*2a6c0*/  I2FP.F32.U32 R5, R0 ;  /* 0x0000000000057245 */ /* 0x000fc60000201000 */
[-C--:B0-----:R-:W-:Y:S01]  /*2a6d0*/  SHF.R.U64 R8, R2, R16.reuse, R3 ;  /* 0x0000001002087219 */ /* 0x081fe20000001203 */
[----:B--2---:R-:W-:Y:S01]  /*2a6e0*/  IMAD.MOV R2, RZ, RZ, -R9 ;  /* 0x000000ffff027224 */ /* 0x004fe200078e0a09 */
[----:B------:R-:W-:Y:S01]  /*2a6f0*/  SHF.R.U32.HI R3, RZ, R16, R3 ;  /* 0x00000010ff037219 */ /* 0x000fe20000011603 */
[----:B------:R-:W-:Y:S01]  /*2a700*/  FMUL R5, R5, UR4 ;  /* 0x0000000405057c20 */ /* 0x000fe20008400000 */
[----:B------:R-:W0:Y:S01]  /*2a710*/  LDC R7, c[0x0][0x658] ;  /* 0x00019600ff077b82 */ /* 0x000e220000000800 */
[----:B-1----:R-:W-:-:S04]  /*2a720*/  ISETP.NE.U32.AND P0, PT, R18, RZ, PT ;  /* 0x000000ff1200720c */ /* 0x002fc80003f05070 */
[----:B------:R-:W-:-:S03]  /*2a730*/  ISETP.NE.AND.EX P0, PT, R19, RZ, PT, P0 ;  /* 0x000000ff1300720c */ /* 0x000fc60003f05300 */
[----:B------:R-:W1:Y:S01]  /*2a740*/  LDC R15, c[0x0][0x148] ;  /* 0x00005200ff0f7b82 */ /* 0x000e620000000800 */
[----:B---3--:R-:W-:Y:S02]  /*2a750*/  IMAD R16, R11, R2, R4 ;  /* 0x000000020b107224 */ /* 0x008fe400078e0204 */
[----:B------:R-:W-:-:S05]  /*2a760*/  IMAD.MOV.U32 R4, RZ, RZ, 0x1 ;  /* 0x00000001ff047424 */ /* 0x000fca00078e00ff */
[----:B------:R-:W2:Y:S01]  /*2a770*/  LDC R14, c[0x0][0x600] ;  /* 0x00018000ff0e7b82 */ /* 0x000ea20000000800 */
[-CC-:B----4-:R-:W-:Y:S02]  /*2a780*/  SHF.R.U64 R11, R8, R12.reuse, R3.reuse ;  /* 0x0000000c080b7219 */ /* 0x190fe40000001203 */
[----:B------:R-:W-:Y:S02]  /*2a790*/  SHF.R.U32.HI R2, RZ, R12, R3 ;  /* 0x0000000cff027219 */ /* 0x000fe40000011603 */
[----:B------:R3:W4:Y:S03]  /*2a7a0*/  F2I.U32.TRUNC.NTZ R12, R5 ;  /* 0x00000005000c7305 */ /* 0x000726000020f000 */
[----:B------:R-:W1:Y:S01]  /*2a7b0*/  LDC R17, c[0x0][0x648] ;  /* 0x00019200ff117b82 */ /* 0x000e620000000800 */
[-C--:B0-----:R-:W-:Y:S02]  /*2a7c0*/  SHF.R.U64 R13, R11, R7.reuse, R2 ;  /* 0x000000070b0d7219 */ /* 0x081fe40000001202 */
[----:B------:R-:W-:-:S02]  /*2a7d0*/  SHF.L.U32 R6, R6, R7, RZ ;  /* 0x0000000706067219 */ /* 0x000fc400000006ff */
[-C--:B------:R-:W-:Y:S01]  /*2a7e0*/  SHF.R.U32.HI R3, RZ, R7.reuse, R2 ;  /* 0x00000007ff037219 */ /* 0x080fe20000011602 */
[----:B------:R-:W-:Y:S01]  /*2a7f0*/  IMAD.MOV.U32 R2, RZ, RZ, R13 ;  /* 0x000000ffff027224 */ /* 0x000fe200078e000d */
[----:B------:R-:W-:Y:S01]  /*2a800*/  SHF.L.U32 R21, R4, R7, RZ ;  /* 0x0000000704157219 */ /* 0x000fe200000006ff */
[----:B------:R-:W0:Y:S01]  /*2a810*/  LDC R20, c[0x0][0x638] ;  /* 0x00018e00ff147b82 */ /* 0x000e220000000800 */
[----:B------:R-:W-:-:S07]  /*2a820*/  LOP3.LUT R22, RZ, R6, RZ, 0x33, !PT ;  /* 0x00000006ff167212 */ /* 0x000fce00078e33ff */
[----:B------:R-:W0:Y:S01]  /*2a830*/  LDC R23, c[0x0][0x610] ;  /* 0x00018400ff177b82 */ /* 0x000e220000000800 */
[----:B---34-:R-:W-:Y:S05]  /*2a840*/  @!P0 BRA `(.L_x_301) ;  /* 0x0000000000288947 */ /* 0x018fea0003800000 */
[----:B------:R-:W3:Y:S02]  /*2a850*/  LDC R2, c[0x0][0x64c] ;  /* 0x00019300ff027b82 */ /* 0x000ee40000000800 */
[----:B---3--:R-:W-:-:S05]  /*2a860*/  IADD3 R7, P0, R13, R2, RZ ;  /* 0x000000020d077210 */ /* 0x008fca0007f1e0ff */
        /* <DEDUP_REMOVED lines=8> */
.L_x_301:
[----:B------:R-:W3:Y:S01]  /*2a8f0*/  LDC R4, c[0x0][0x65c] ;  /* 0x00019700ff047b82 */ /* 0x000ee20000000800 */
[----:B-1----:R-:W-:Y:S01]  /*2a900*/  SHF.R.U64 R3, R2, R17, R3 ;  /* 0x0000001102037219 */ /* 0x002fe20000001203 */
[----:B--2---:R-:W-:Y:S01]  /*2a910*/  VIADD R5, R14, 0xffffffff ;  /* 0xffffffff0e057836 */ /* 0x004fe20000000000 */
[----:B------:R-:W-:Y:S01]  /*2a920*/  LOP3.LUT R2, R11, R22, RZ, 0xc0, !PT ;  /* 0x000000160b027212 */ /* 0x000fe200078ec0ff */
[----:B------:R-:W-:Y:S02]  /*2a930*/  IMAD.MOV R12, RZ, RZ, -R12 ;  /* 0x000000ffff0c7224 */ /* 0x000fe400078e0a0c */
[----:B------:R-:W-:Y:S01]  /*2a940*/  IMAD.MOV.U32 R6, RZ, RZ, 0x1 ;  /* 0x00000001ff067424 */ /* 0x000fe200078e00ff */
[----:B------:R-:W-:Y:S02]  /*2a950*/  LOP3.LUT R5, R8, R5, RZ, 0xc0, !PT ;  /* 0x0000000508057212 */ /* 0x000fe400078ec0ff */
[----:B---3--:R-:W-:Y:S01]  /*2a960*/  ISETP.NE.AND P0, PT, R4, 0x1, PT ;  /* 0x000000010400780c */ /* 0x008fe20003f05270 */
[----:B------:R-:W-:-:S02]  /*2a970*/  IMAD.MOV R4, RZ, RZ, -R3 ;  /* 0x000000ffff047224 */ /* 0x000fc400078e0a03 */
[----:B------:R-:W-:-:S10]  /*2a980*/  IMAD R3, R21, R3, R2 ;  /* 0x0000000315037224 */ /* 0x000fd400078e0202 */
[----:B------:R-:W-:Y:S02]  /*2a990*/  @P0 IMAD R16, R15, R12, R0 ;  /* 0x0000000c0f100224 */ /* 0x000fe400078e0200 */
[----:B0-----:R-:W-:Y:S02]  /*2a9a0*/  IMAD R0, R4, R20, R13 ;  /* 0x0000001404007224 */ /* 0x001fe400078e020d */
[----:B------:R-:W-:Y:S02]  /*2a9b0*/  IMAD R3, R3, R23, R16 ;  /* 0x0000001703037224 */ /* 0x000fe400078e0210 */
[----:B------:R-:W-:-:S05]  /*2a9c0*/  IMAD R0, R0, R14, R5 ;  /* 0x0000000e00007224 */ /* 0x000fca00078e0205 */
[----:B------:R-:W-:Y:S02]  /*2a9d0*/  SEL R2, R0, R3, !P0 ;  /* 0x0000000300027207 */ /* 0x000fe40004000000 */
[----:B------:R-:W-:-:S07]  /*2a9e0*/  SEL R3, R3, R0, !P0 ;  /* 0x0000000003037207 */ /* 0x000fce0004000000 */
.L_x_299:
[----:B------:R-:W-:-:S08]  /*2a9f0*/  NOP ;  /* 0x0000000000007918 */ /* 0x000fd00000000000 */
[----:B------:R-:W0:-:S00]  /*2aa00*/  USETMAXREG.DEALLOC.CTAPOOL 0x18 ;  /* 0x00000018000079c8 */ /* 0x000e0000080e0500 */
[----:B------:R-:W-:-:S13]  /*2aa10*/  ISETP.NE.AND P0, PT, RZ, UR8, PT ;  /* 0x00000008ff007c0c */ /* 0x000fda000bf05270 */
[----:B------:R-:W-:Y:S05]  /*2aa20*/  @P0 EXIT ;  /* 0x000000000000094d */ /* 0x000fea0003800000 */
[----:B0-----:R-:W-:Y:S01]  /*2aa30*/  LOP3.LUT P0, RZ, R6, 0xff, RZ, 0xc0, !PT ;  /* 0x000000ff06ff7812 */ /* 0x001fe2000780c0ff */
[----:B------:R-:W-:Y:S01]  /*2aa40*/  IMAD.MOV.U32 R6, RZ, RZ, RZ ;  /* 0x000000ffff067224 */ /* 0x000fe200078e00ff */
[----:B------:R-:W-:-:S11]  /*2aa50*/  MOV R0, 0x1 ;  /* 0x0000000100007802 */ /* 0x000fd60000000f00 */
[----:B------:R-:W-:Y:S05]  /*2aa60*/  @!P0 BRA `(.L_x_302) ;  /* 0x0000000c00588947 */ /* 0x000fea0003800000 */
[----:B------:R-:W0:Y:S01]  /*2aa70*/  LDC R0, c[0x0][0x28c] ;  /* 0x0000a300ff007b82 */ /* 0x000e220000000800 */
[----:B------:R-:W1:Y:S01]  /*2aa80*/  S2R R4, SR_TID.X ;  /* 0x0000000000047919 */ /* 0x000e620000002100 */
[----:B------:R-:W-:Y:S01]  /*2aa90*/  ULDC UR5, c[0x0][0x658] ;  /* 0x0001960000057ab9 */ /* 0x000fe20000000800 */
[----:B------:R-:W-:Y:S01]  /*2aaa0*/  UMOV UR7, 0xffffffff ;  /* 0xffffffff00077882 */ /* 0x000fe20000000000 */
[----:B------:R-:W-:Y:S01]  /*2aab0*/  ULDC UR6, c[0x0][0xc] ;  /* 0x0000030000067ab9 */ /* 0x000fe20000000800 */
[----:B------:R-:W-:Y:S01]  /*2aac0*/  USHF.L.U32 UR8, UR7, UR5, URZ ;  /* 0x0000000507087299 */ /* 0x000fe2000800063f */
[----:B------:R-:W-:Y:S01]  /*2aad0*/  BSSY B0, `(.L_x_302) ;  /* 0x00000cf000007945 */ /* 0x000fe20003800000 */
[----:B------:R-:W-:Y:S01]  /*2aae0*/  UMOV UR9, 0x1 ;  /* 0x0000000100097882 */ /* 0x000fe20000000000 */
[----:B------:R-:W-:Y:S01]  /*2aaf0*/  ULDC UR7, c[0x0][0x10] ;  /* 0x0000040000077ab9 */ /* 0x000fe20000000800 */
[----:B------:R-:W-:Y:S01]  /*2ab00*/  USHF.L.U32 UR18, UR9, UR5, URZ ;  /* 0x0000000509127299 */ /* 0x000fe2000800063f */
[----:B------:R-:W-:Y:S01]  /*2ab10*/  IMAD.MOV.U32 R9, RZ, RZ, 0x1 ;  /* 0x00000001ff097424 */ /* 0x000fe200078e00ff */
[----:B------:R-:W-:Y:S01]  /*2ab20*/  UIMAD.WIDE.U32 UR6, UR6, UR7, URZ ;  /* 0x00000007060672a5 */ /* 0x000fe2000f8e003f */
[----:B------:R-:W-:Y:S01]  /*2ab30*/  IMAD.MOV.U32 R6, RZ, RZ, RZ ;  /* 0x000000ffff067224 */ /* 0x000fe200078e00ff */
[----:B------:R-:W-:Y:S01]  /*2ab40*/  ULDC UR5, c[0x0][0x14] ;  /* 0x0000050000057ab9 */ /* 0x000fe20000000800 */
[----:B------:R-:W-:Y:S01]  /*2ab50*/  ULDC UR4, c[0x0][0x600] ;  /* 0x0001800000047ab9 */ /* 0x000fe20000000800 */
[----:B------:R-:W-:-:S02]  /*2ab60*/  UIMAD.WIDE.U32 UR20, UR6, UR5, URZ ;  /* 0x00000005061472a5 */ /* 0x000fc4000f8e003f */
[----:B------:R-:W-:Y:S02]  /*2ab70*/  UIMAD UR13, UR7, UR5, URZ ;  /* 0x00000005070d72a4 */ /* 0x000fe4000f8e023f */
[----:B------:R-:W-:Y:S02]  /*2ab80*/  ULOP3.LUT UR24, UR40, 0x2, URZ, 0xfc, !UPT ;  /* 0x0000000228187892 */ /* 0x000fe4000f8efc3f */
[----:B------:R-:W-:Y:S02]  /*2ab90*/  UIADD3 UR4, UR4, -0x1, URZ ;  /* 0xffffffff04047890 */ /* 0x000fe4000fffe03f */
[----:B------:R-:W-:Y:S01]  /*2aba0*/  ULOP3.LUT UR17, URZ, UR8, URZ, 0x33, !UPT ;  /* 0x000000083f117292 */ /* 0x000fe2000f8e333f */
[----:B0-----:R-:W-:Y:S01]  /*2abb0*/  VIADD R0, R0, 0x3f ;  /* 0x0000003f00007836 */ /* 0x001fe20000000000 */
[----:B------:R-:W-:Y:S01]  /*2abc0*/  UIADD3 UR13, UR21, UR13, URZ ;  /* 0x0000000d150d7290 */ /* 0x000fe2000fffe03f */
[----:B------:R-:W-:-:S03]  /*2abd0*/  ULDC.64 UR22, c[0x0][0x198] ;  /* 0x0000660000167ab9 */ /* 0x000fc60000000a00 */
[----:B------:R-:W-:-:S04]  /*2abe0*/  SHF.R.S32.HI R5, RZ, 0x1f, R0 ;  /* 0x0000001fff057819 */ /* 0x000fc80000011400 */
[----:B------:R-:W-:Y:S01]  /*2abf0*/  LEA.HI R5, R5, R0, RZ, 0x6 ;  /* 0x0000000005057211 */ /* 0x000fe200078f30ff */
[----:B------:R-:W-:Y:S01]  /*2ac00*/  IMAD.MOV.U32 R0, RZ, RZ, 0x1 ;  /* 0x00000001ff007424 */ /* 0x000fe200078e00ff */
[C---:B-1----:R-:W-:Y:S02]  /*2ac10*/  LOP3.LUT P2, RZ, R4.reuse, 0x7f, RZ, 0xc0, !PT ;  /* 0x0000007f04ff7812 */ /* 0x042fe4000784c0ff */
[----:B------:R-:W-:Y:S02]  /*2ac20*/  SHF.R.S32.HI R7, RZ, 0x6, R5 ;  /* 0x00000006ff077819 */ /* 0x000fe40000011405 */
[----:B------:R-:W-:-:S03]  /*2ac30*/  LOP3.LUT P0, RZ, R4, 0x1f, RZ, 0xc0, !PT ;  /* 0x0000001f04ff7812 */ /* 0x000fc6000780c0ff */
[----:B------:R-:W-:Y:S01]  /*2ac40*/  VIADD R16, R7, 0x1 ;  /* 0x0000000107107836 */ /* 0x000fe20000000000 */
[----:B------:R-:W-:-:S13]  /*2ac50*/  PLOP3.LUT P0, PT, P0, P2, PT, 0x8a, 0x0 ;  /* 0x000000000000781c */ /* 0x000fda0000705172 */
.L_x_314:
[----:B------:R-:W-:-:S03]  /*2ac60*/  UMOV UR5, 0xffffffff ;  /* 0xffffffff00057882 */ /* 0x000fc60000000000 */
[----:B------:R-:W-:Y:S05]  /*2ac70*/  BRA.DIV UR5, `(.L_x_303) ;  /* 0x0000000e057c7947 */ /* 0x000fea000b800000 */
[----:B------:R-:W-:-:S13]  /*2ac80*/  ELECT P6, URZ, PT ;  /* 0x00000000003f782f */ /* 0x000fda00038c0000 */
.L_x_323:
[----:B------:R-:W0:Y:S01]  /*2ac90*/  LDC R4, c[0x0][0x28c] ;  /* 0x0000a300ff047b82 */ /* 0x000e220000000800 */
[----:B------:R-:W-:Y:S01]  /*2aca0*/  BSSY B1, `(.L_x_304) ;  /* 0x0000038000017945 */ /* 0x000fe20003800000 */
[----:B0-----:R-:W-:-:S13]  /*2acb0*/  ISETP.LT.OR P6, PT, R4, 0x1, !P6 ;  /* 0x000000010400780c */ /* 0x001fda00077c1670 */
[----:B------:R-:W-:Y:S05]  /*2acc0*/  @P6 BRA `(.L_x_305) ;  /* 0x0000000000d46947 */ /* 0x000fea0003800000 */
[----:B------:R-:W-:Y:S02]  /*2acd0*/  IMAD.SHL.U32 R2, R2, 0x100, RZ ;  /* 0x0000010002027824 */ /* 0x000fe400078e00ff */
[----:B------:R-:W-:Y:S02]  /*2ace0*/  IMAD R3, R3, 0x180, RZ ;  /* 0x0000018003037824 */ /* 0x000fe400078e02ff */
[----:B------:R-:W-:Y:S02]  /*2acf0*/  IMAD.MOV.U32 R13, RZ, RZ, RZ ;  /* 0x000000ffff0d7224 */ /* 0x000fe400078e00ff */
[----:B------:R-:W-:Y:S02]  /*2ad00*/  IMAD.MOV.U32 R4, RZ, RZ, R16 ;  /* 0x000000ffff047224 */ /* 0x000fe400078e0010 */
[----:B------:R-:W-:Y:S02]  /*2ad10*/  IMAD.MOV.U32 R5, RZ, RZ, R0 ;  /* 0x000000ffff057224 */ /* 0x000fe400078e0000 */
[----:B------:R-:W-:-:S07]  /*2ad20*/  IMAD.MOV.U32 R8, RZ, RZ, R6 ;  /* 0x000000ffff087224 */ /* 0x000fce00078e0006 */
.L_x_309:
[----:B------:R-:W0:Y:S01]  /*2ad30*/  S2R R12, SR_CgaCtaId ;  /* 0x00000000000c7919 */ /* 0x000e220000008800 */
[----:B------:R-:W-:-:S04]  /*2ad40*/  MOV R11, 0x400 ;  /* 0x00000400000b7802 */ /* 0x000fc80000000f00 */
[----:B0-----:R-:W-:Y:S02]  /*2ad50*/  LEA R15, R12, R11, 0x18 ;  /* 0x0000000b0c0f7211 */ /* 0x001fe400078ec0ff */
[----:B------:R-:W-:Y:S01]  /*2ad60*/  SHF.L.U32 R11, R5, 0x1f, RZ ;  /* 0x0000001f050b7819 */ /* 0x000fe200000006ff */
[----:B------:R-:W0:Y:S02]  /*2ad70*/  @!P2 LDC R12, c[0x0][0x500] ;  /* 0x00014000ff0cab82 */ /* 0x000e240000000800 */
[----:B------:R-:W-:-:S04]  /*2ad80*/  IMAD R14, R8, 0x8, R15 ;  /* 0x00000008080e7824 */ /* 0x000fc800078e020f */
[----:B------:R-:W1:Y:S02]  /*2ad90*/  SYNCS.PHASECHK.TRANS64.TRYWAIT P1, [R14+URZ+0x10], R11 ;  /* 0x0000100b0e0075a7 */ /* 0x000e64000802017f */
[----:B-1----:R-:W-:Y:S05]  /*2ada0*/  @!P1 BRA `(.L_x_306) ;  /* 0x0000000c00509947 */ /* 0x002fea0003800000 */
.L_x_324:
[----:B------:R-:W-:Y:S01]  /*2adb0*/  UPRMT UR5, UR24, 0x9910, URZ ;  /* 0x0000991018057896 */ /* 0x000fe2000800003f */
[----:B0-----:R0:W-:Y:S03]  /*2adc0*/  @!P2 SYNCS.ARRIVE.TRANS64 RZ, [R14+URZ], R12 ;  /* 0x0000000c0effa9a7 */ /* 0x0011e6000800003f */
[----:B------:R-:W-:-:S06]  /*2add0*/  UISETP.NE.AND UP0, UPT, UR5, 0x2, UPT ;  /* 0x000000020500788c */ /* 0x000fcc000bf05270 */
[----:B------:R-:W-:-:S13]  /*2ade0*/  PLOP3.LUT P1, PT, PT, PT, UP0, 0x80, 0x0 ;  /* 0x000000000000781c */ /* 0x000fda0003f2f008 */
[----:B0-----:R-:W-:Y:S05]  /*2adf0*/  @P1 BRA `(.L_x_307) ;  /* 0x0000000000041947 */ /* 0x001fea0003800000 */
[----:B------:R-:W-:Y:S01]  /*2ae00*/  BPT.TRAP 0x1 ;  /* 0x000000040000795c */ /* 0x000fe20000300000 */
.L_x_307:
[----:B------:R-:W-:Y:S05]  /*2ae10*/  @P0 BRA `(.L_x_308) ;  /* 0x0000000000040947 */ /* 0x000fea0003800000 */
[----:B------:R-:W-:Y:S01]  /*2ae20*/  BPT.TRAP 0x1 ;  /* 0x000000040000795c */ /* 0x000fe20000300000 */
.L_x_308:
[--C-:B-1----:R-:W-:Y:S01]  /*2ae30*/  IMAD R11, R8, 0xc000, R15.reuse ;  /* 0x0000c000080b7824 */ /* 0x102fe200078e020f */
[----:B------:R-:W-:Y:S01]  /*2ae40*/  R2UR UR9, R14 ;  /* 0x000000000e0972ca */ /* 0x000fe200000e0000 */
[----:B------:R-:W-:Y:S01]  /*2ae50*/  IMAD R15, R8, 0x8000, R15 ;  /* 0x00008000080f7824 */ /* 0x000fe200078e020f */
[----:B------:R-:W-:Y:S01]  /*2ae60*/  UIADD3 UR6, UP0, UR22, 0xf0, URZ ;  /* 0x000000f016067890 */ /* 0x000fe2000ff1e03f */
[----:B------:R-:W-:Y:S01]  /*2ae70*/  VIADD R4, R4, 0xffffffff ;  /* 0xffffffff04047836 */ /* 0x000fe20000000000 */
[----:B------:R-:W-:Y:S01]  /*2ae80*/  R2UR UR5, R11 ;  /* 0x000000000b0572ca */ /* 0x000fe200000e0000 */
[----:B------:R-:W-:Y:S01]  /*2ae90*/  UIADD3 UR26, UP1, UR22, 0x1f0, URZ ;  /* 0x000001f0161a7890 */ /* 0x000fe2000ff3e03f */
[----:B------:R-:W-:Y:S01]  /*2aea0*/  R2UR UR8, R15 ;  /* 0x000000000f0872ca */ /* 0x000fe200000e0000 */
[----:B------:R-:W-:Y:S01]  /*2aeb0*/  UIADD3.X UR7, URZ, UR23, URZ, UP0, !UPT ;  /* 0x000000173f077290 */ /* 0x000fe200087fe43f */
[----:B------:R-:W-:Y:S01]  /*2aec0*/  R2UR UR11, R3 ;  /* 0x00000000030b72ca */ /* 0x000fe200000e0000 */
[----:B------:R-:W-:Y:S01]  /*2aed0*/  VIADD R8, R8, 0x1 ;  /* 0x0000000108087836 */ /* 0x000fe20000000000 */
[C---:B------:R-:W-:Y:S01]  /*2aee0*/  R2UR UR10, R13.reuse ;  /* 0x000000000d0a72ca */ /* 0x040fe200000e0000 */
[----:B------:R-:W-:Y:S01]  /*2aef0*/  UIADD3.X UR27, URZ, UR23, URZ, UP1, !UPT ;  /* 0x000000173f1b7290 */ /* 0x000fe20008ffe43f */
[----:B------:R-:W-:Y:S01]  /*2af00*/  R2UR UR12, R10 ;  /* 0x000000000a0c72ca */ /* 0x000fe200000e0000 */
[----:B------:R-:W-:Y:S01]  /*2af10*/  UMOV UR14, 0x0 ;  /* 0x00000000000e7882 */ /* 0x000fe20000000000 */
[----:B------:R-:W-:Y:S01]  /*2af20*/  R2UR UR19, R2 ;  /* 0x00000000021372ca */ /* 0x000fe200000e0000 */
[----:B------:R-:W-:Y:S01]  /*2af30*/  UMOV UR15, 0x10000000 ;  /* 0x10000000000f7882 */ /* 0x000fe20000000000 */
[----:B------:R-:W-:Y:S01]  /*2af40*/  ISETP.GT.AND P3, PT, R4, 0x1, PT ;  /* 0x000000010400780c */ /* 0x000fe20003f64270 */
[----:B------:R-:W-:Y:S01]  /*2af50*/  UIADD3 UR5, UR5, 0x100, URZ ;  /* 0x0000010005057890 */ /* 0x000fe2000fffe03f */
[----:B------:R-:W-:Y:S01]  /*2af60*/  ISETP.NE.AND P1, PT, R8, 0x2, PT ;  /* 0x000000020800780c */ /* 0x000fe20003f25270 */
[----:B------:R-:W-:Y:S01]  /*2af70*/  UIADD3 UR16, UR8, 0x18100, URZ ;  /* 0x0001810008107890 */ /* 0x000fe2000fffe03f */
[----:B------:R-:W-:-:S02]  /*2af80*/  VIADD R13, R13, 0x40 ;  /* 0x000000400d0d7836 */ /* 0x000fc40000000000 */
[----:B------:R-:W-:Y:S02]  /*2af90*/  SEL R12, RZ, 0x1, P1 ;  /* 0x00000001ff0c7807 */ /* 0x000fe40000800000 */
[----:B------:R-:W-:Y:S01]  /*2afa0*/  UMOV UR8, UR5 ;  /* 0x0000000500087c82 */ /* 0x000fe20008000000 */
[----:B------:R-:W-:Y:S01]  /*2afb0*/  SEL R8, R8, RZ, P1 ;  /* 0x000000ff08087207 */ /* 0x000fe20000800000 */
[----:B------:R0:W-:Y:S01]  /*2afc0*/  UTMALDG.3D [UR8], [UR6], desc[UR14] ;  /* 0x00000e08060075b4 */ /* 0x0001e20008011000 */
[----:B------:R-:W-:Y:S01]  /*2afd0*/  LOP3.LUT R5, R5, R12, RZ, 0x3c, !PT ;  /* 0x0000000c05057212 */ /* 0x000fe200078e3cff */
[----:B0-----:R-:W-:Y:S01]  /*2afe0*/  UMOV UR8, UR16 ;  /* 0x0000001000087c82 */ /* 0x001fe20008000000 */
[----:B------:R-:W-:Y:S02]  /*2aff0*/  UMOV UR11, UR19 ;  /* 0x00000013000b7c82 */ /* 0x000fe40008000000 */
[----:B------:R0:W-:Y:S02]  /*2b000*/  UTMALDG.3D [UR8], [UR26], desc[UR14] ;  /* 0x00000e081a0075b4 */ /* 0x0001e40008011000 */
[----:B0-----:R-:W-:Y:S05]  /*2b010*/  @P3 BRA `(.L_x_309) ;  /* 0xfffffffc00443947 */ /* 0x001fea000383ffff */
.L_x_305:
[----:B------:R-:W-:Y:S05]  /*2b020*/  BSYNC B1 ;  /* 0x0000000000017941 */ /* 0x000fea0003800000 */
.L_x_304:
[----:B------:R-:W2:Y:S01]  /*2b030*/  LDL.LU R15, [R1+0x400] ;  /* 0x00040000010f7983 */ /* 0x000ea20000300800 */
[----:B------:R-:W-:Y:S01]  /*2b040*/  LOP3.LUT P4, RZ, R9, 0xff, RZ, 0xc0, !PT ;  /* 0x000000ff09ff7812 */ /* 0x000fe2000788c0ff */
[----:B------:R-:W-:Y:S01]  /*2b050*/  IMAD.IADD R6, R7, 0x1, R6 ;  /* 0x0000000107067824 */ /* 0x000fe200078e0206 */
[----:B------:R-:W-:Y:S01]  /*2b060*/  ULDC.64 UR6, c[0x0][0x650] ;  /* 0x0001940000067ab9 */ /* 0x000fe20000000a00 */
[----:B------:R-:W3:Y:S01]  /*2b070*/  LDL.LU R14, [R1+0x404] ;  /* 0x00040400010e7983 */ /* 0x000ee20000300800 */
[----:B------:R-:W-:Y:S01]  /*2b080*/  BSSY B1, `(.L_x_310) ;  /* 0x0000071000017945 */ /* 0x000fe20003800000 */
[----:B------:R-:W-:Y:S01]  /*2b090*/  IMAD.MOV.U32 R10, RZ, RZ, -0x1 ;  /* 0xffffffffff0a7424 */ /* 0x000fe200078e00ff */
[----:B------:R-:W-:Y:S02]  /*2b0a0*/  SHF.R.U32.HI R2, RZ, 0x1, R6 ;  /* 0x00000001ff027819 */ /* 0x000fe40000011606 */
[----:B------:R-:W-:Y:S02]  /*2b0b0*/  ISETP.GT.U32.AND P1, PT, R6, 0x1, PT ;  /* 0x000000010600780c */ /* 0x000fe40003f24070 */
[----:B------:R-:W-:-:S02]  /*2b0c0*/  LOP3.LUT R2, R2, 0x1, RZ, 0xc0, !PT ;  /* 0x0000000102027812 */ /* 0x000fc400078ec0ff */
[C---:B------:R-:W-:Y:S01]  /*2b0d0*/  ISETP.LT.U32.AND P1, PT, R7.reuse, 0x2, P1 ;  /* 0x000000020700780c */ /* 0x040fe20000f21070 */
[----:B------:R-:W0:Y:S01]  /*2b0e0*/  @P4 S2R R3, SR_CgaCtaId ;  /* 0x0000000000034919 */ /* 0x000e220000008800 */
[----:B------:R-:W-:Y:S02]  /*2b0f0*/  ISETP.NE.U32.AND P3, PT, R2, 0x1, PT ;  /* 0x000000010200780c */ /* 0x000fe40003f65070 */
[----:B------:R-:W-:Y:S02]  /*2b100*/  @P4 MOV R2, 0x400 ;  /* 0x0000040000024802 */ /* 0x000fe40000000f00 */
[----:B------:R-:W-:Y:S02]  /*2b110*/  ISETP.GT.U32.AND P3, PT, R7, 0x1, !P3 ;  /* 0x000000010700780c */ /* 0x000fe40005f64070 */
[----:B------:R-:W-:Y:S02]  /*2b120*/  LOP3.LUT R6, R6, 0x1, RZ, 0xc0, !PT ;  /* 0x0000000106067812 */ /* 0x000fe400078ec0ff */
[----:B------:R-:W-:-:S02]  /*2b130*/  PRMT R4, RZ, 0x7610, R4 ;  /* 0x00007610ff047816 */ /* 0x000fc40000000004 */
[----:B------:R-:W-:Y:S02]  /*2b140*/  PRMT R9, RZ, 0x7610, R9 ;  /* 0x00007610ff097816 */ /* 0x000fe40000000009 */
[----:B0-----:R-:W-:Y:S02]  /*2b150*/  @P4 LEA R2, R3, R2, 0x18 ;  /* 0x0000000203024211 */ /* 0x001fe400078ec0ff */
[----:B------:R-:W-:Y:S02]  /*2b160*/  SEL R3, RZ, 0x1, !P1 ;  /* 0x00000001ff037807 */ /* 0x000fe40004800000 */
[----:B------:R0:W-:Y:S02]  /*2b170*/  @P4 SYNCS.ARRIVE.TRANS64.A1T0 RZ, [R2+URZ+0x38], RZ ;  /* 0x000038ff02ff49a7 */ /* 0x0001e4000810003f */
[----:B0-----:R-:W-:-:S04]  /*2b180*/  SEL R2, RZ, 0x1, !P3 ;  /* 0x00000001ff027807 */ /* 0x001fc80005800000 */
[----:B------:R-:W-:Y:S01]  /*2b190*/  LOP3.LUT R0, R2, R0, R3, 0x96, !PT ;  /* 0x0000000002007212 */ /* 0x000fe200078e9603 */
[----:B------:R-:W-:Y:S02]  /*2b1a0*/  IMAD.MOV.U32 R3, RZ, RZ, -0x1 ;  /* 0xffffffffff037424 */ /* 0x000fe400078e00ff */
[----:B------:R-:W-:Y:S01]  /*2b1b0*/  IMAD.MOV.U32 R2, RZ, RZ, -0x1 ;  /* 0xffffffffff027424 */ /* 0x000fe200078e00ff */
[----:B---3--:R-:W-:-:S04]  /*2b1c0*/  IADD3 R14, P1, R14, UR20, RZ ;  /* 0x000000140e0e7c10 */ /* 0x008fc8000ff3e0ff */
[----:B--2---:R-:W-:Y:S01]  /*2b1d0*/  IADD3.X R15, R15, UR13, RZ, P1, !PT ;  /* 0x0000000d0f0f7c10 */ /* 0x004fe20008ffe4ff */
[----:B------:R0:W-:Y:S01]  /*2b1e0*/  STL [R1+0x404], R14 ;  /* 0x0004040e01007387 */ /* 0x0001e20000100800 */
[----:B------:R-:W-:-:S03]  /*2b1f0*/  ISETP.GE.U32.AND P1, PT, R14, UR6, PT ;  /* 0x000000060e007c0c */ /* 0x000fc6000bf26070 */
[----:B------:R0:W-:Y:S01]  /*2b200*/  STL [R1+0x400], R15 ;  /* 0x0004000f01007387 */ /* 0x0001e20000100800 */
[----:B------:R-:W-:-:S13]  /*2b210*/  ISETP.GE.U32.AND.EX P1, PT, R15, UR7, PT, P1 ;  /* 0x000000070f007c0c */ /* 0x000fda000bf26110 */
[----:B0-----:R-:W-:Y:S05]  /*2b220*/  @P1 BRA `(.L_x_311) ;  /* 0x0000000400581947 */ /* 0x001fea0003800000 */
[----:B------:R-:W0:Y:S01]  /*2b230*/  S2R R8, SR_CTAID.X ;  /* 0x0000000000087919 */ /* 0x000e220000002500 */
[----:B------:R-:W1:Y:S01]  /*2b240*/  LDC R11, c[0x0][0x65c] ;  /* 0x00019700ff0b7b82 */ /* 0x000e620000000800 */
[----:B------:R-:W-:Y:S01]  /*2b250*/  ULDC UR5, c[0x0][0x150] ;  /* 0x0000540000057ab9 */ /* 0x000fe20000000800 */
[----:B------:R-:W-:Y:S01]  /*2b260*/  ULDC.64 UR6, c[0x0][0x628] ;  /* 0x00018a0000067ab9 */ /* 0x000fe20000000a00 */
[----:B------:R-:W2:Y:S01]  /*2b270*/  S2R R5, SR_CTAID.Y ;  /* 0x0000000000057919 */ /* 0x000ea20000002600 */
[----:B------:R-:W-:Y:S01]  /*2b280*/  ISETP.NE.U32.AND P1, PT, RZ, UR6, PT ;  /* 0x00000006ff007c0c */ /* 0x000fe2000bf25070 */
[----:B------:R-:W-:-:S03]  /*2b290*/  ULDC UR8, c[0x0][0x630] ;  /* 0x00018c0000087ab9 */ /* 0x000fc60000000800 */
[----:B------:R-:W3:Y:S01]  /*2b2a0*/  LDC R3, c[0x0][0x144] ;  /* 0x00005100ff037b82 */ /* 0x000ee20000000800 */
[----:B------:R-:W-:-:S07]  /*2b2b0*/  ISETP.NE.AND.EX P1, PT, RZ, UR7, PT, P1 ;  /* 0x00000007ff007c0c */ /* 0x000fce000bf25310 */
[----:B------:R-:W4:Y:S01]  /*2b2c0*/  LDC R12, c[0x0][0x148] ;  /* 0x00005200ff0c7b82 */ /* 0x000f220000000800 */
[----:B-1----:R-:W-:Y:S02]  /*2b2d0*/  ISETP.NE.AND P5, PT, R11, 0x1, PT ;  /* 0x000000010b00780c */ /* 0x002fe40003fa5270 */
[----:B0-----:R-:W-:Y:S02]  /*2b2e0*/  I2FP.F32.U32 R2, R8 ;  /* 0x0000000800027245 */ /* 0x001fe40000201000 */
[----:B--2---:R-:W-:-:S03]  /*2b2f0*/  I2FP.F32.U32 R4, R5 ;  /* 0x0000000500047245 */ /* 0x004fc60000201000 */
[----:B------:R-:W-:Y:S01]  /*2b300*/  FMUL R2, R2, UR5 ;  /* 0x0000000502027c20 */ /* 0x000fe20008400000 */
[----:B------:R-:W-:Y:S02]  /*2b310*/  ULDC UR5, c[0x0][0x154] ;  /* 0x0000550000057ab9 */ /* 0x000fe40000000800 */
[----:B------:R-:W-:-:S03]  /*2b320*/  FMUL R10, R4, UR5 ;  /* 0x00000005040a7c20 */ /* 0x000fc60008400000 */
[----:B------:R-:W0:Y:S08]  /*2b330*/  F2I.U32.TRUNC.NTZ R2, R2 ;  /* 0x0000000200027305 */ /* 0x000e30000020f000 */
[----:B------:R-:W1:Y:S01]  /*2b340*/  F2I.U32.TRUNC.NTZ R10, R10 ;  /* 0x0000000a000a7305 */ /* 0x000e62000020f000 */
[----:B0-----:R-:W-:Y:S02]  /*2b350*/  IMAD.MOV R4, RZ, RZ, -R2 ;  /* 0x000000ffff047224 */ /* 0x001fe400078e0a02 */
[----:B------:R-:W-:-:S02]  /*2b360*/  IMAD.MOV.U32 R2, RZ, RZ, R14 ;  /* 0x000000ffff027224 */ /* 0x000fc400078e000e */
[----:B---3--:R-:W-:Y:S02]  /*2b370*/  IMAD R8, R3, R4, R8 ;  /* 0x0000000403087224 */ /* 0x008fe400078e0208 */
[----:B-1----:R-:W-:-:S04]  /*2b380*/  IMAD.MOV R3, RZ, RZ, -R10 ;  /* 0x000000ffff037224 */ /* 0x002fc800078e0a0a */
[----:B----4-:R-:W-:Y:S01]  /*2b390*/  @P5 IMAD R8, R12, R3, R5 ;  /* 0x000000030c085224 */ /* 0x010fe200078e0205 */
[----:B------:R-:W-:Y:S01]  /*2b3a0*/  MOV R3, R15 ;  /* 0x0000000f00037202 */ /* 0x000fe20000000f00 */
[----:B------:R-:W-:Y:S06]  /*2b3b0*/  @!P1 BRA `(.L_x_312) ;  /* 0x0000000000289947 */ /* 0x000fec0003800000 */
[----:B------:R-:W-:Y:S02]  /*2b3c0*/  ULDC UR5, c[0x0][0x634] ;  /* 0x00018d0000057ab9 */ /* 0x000fe40000000800 */
[----:B------:R-:W-:-:S05]  /*2b3d0*/  IADD3 R3, P1, R14, UR5, RZ ;  /* 0x000000050e037c10 */ /* 0x000fca000ff3e0ff */
[----:B------:R-:W-:-:S04]  /*2b3e0*/  IMAD.X R11, RZ, RZ, R15, P1 ;  /* 0x000000ffff0b7224 */ /* 0x000fc800008e060f */
[----:B------:R-:W-:-:S04]  /*2b3f0*/  IMAD.WIDE.U32 R4, R11, UR6, RZ ;  /* 0x000000060b047c25 */ /* 0x000fc8000f8e00ff */
[----:B------:R-:W-:-:S04]  /*2b400*/  IMAD.WIDE.U32 R4, P1, R3, UR7, R4 ;  /* 0x0000000703047c25 */ /* 0x000fc8000f820004 */
[----:B------:R-:W-:-:S04]  /*2b410*/  IMAD.WIDE.U32 R2, R3, UR6, RZ ;  /* 0x0000000603027c25 */ /* 0x000fc8000f8e00ff */
[----:B------:R-:W-:Y:S01]  /*2b420*/  IMAD.MOV.U32 R2, RZ, RZ, R5 ;  /* 0x000000ffff027224 */ /* 0x000fe200078e0005 */
[----:B------:R-:W-:Y:S01]  /*2b430*/  IADD3 RZ, P3, R3, R4, RZ ;  /* 0x0000000403ff7210 */ /* 0x000fe20007f7e0ff */
[----:B------:R-:W-:-:S04]  /*2b440*/  IMAD.X R3, RZ, RZ, RZ, P1 ;  /* 0x000000ffff037224 */ /* 0x000fc800008e06ff */
[----:B------:R-:W-:-:S08]  /*2b450*/  IMAD.WIDE.U32.X R2, R11, UR7, R2, P3 ;  /* 0x000000070b027c25 */ /* 0x000fd000098e0402 */
.L_x_312:
[--C-:B------:R-:W-:Y:S01]  /*2b460*/  SHF.R.U64 R10, R2, UR8, R3.reuse ;  /* 0x00000008020a7c19 */ /* 0x100fe20008001203 */
[----:B------:R-:W-:Y:S01]  /*2b470*/  ULDC.64 UR6, c[0x0][0x620] ;  /* 0x0001880000067ab9 */ /* 0x000fe20000000a00 */
[----:B------:R-:W-:Y:S01]  /*2b480*/  SHF.R.U32.HI R2, RZ, UR8, R3 ;  /* 0x00000008ff027c19 */ /* 0x000fe20008011603 */
[----:B------:R-:W-:Y:S01]  /*2b490*/  IMAD.MOV.U32 R3, RZ, RZ, R15 ;  /* 0x000000ffff037224 */ /* 0x000fe200078e000f */
[----:B------:R-:W-:Y:S01]  /*2b4a0*/  IADD3 R11, P1, RZ, -R10, RZ ;  /* 0x8000000aff0b7210 */ /* 0x000fe20007f3e0ff */
[----:B------:R-:W-:-:S04]  /*2b4b0*/  ULDC UR5, c[0x0][0x618] ;  /* 0x0001860000057ab9 */ /* 0x000fc80000000800 */
[----:B------:R-:W-:-:S04]  /*2b4c0*/  IMAD.X R2, RZ, RZ, ~R2, P1 ;  /* 0x000000ffff027224 */ /* 0x000fc800008e0e02 */
[----:B------:R-:W-:-:S04]  /*2b4d0*/  IMAD R2, R2, UR6, RZ ;  /* 0x0000000602027c24 */ /* 0x000fc8000f8e02ff */
[----:B------:R-:W-:Y:S02]  /*2b4e0*/  IMAD R5, R11, UR7, R2 ;  /* 0x000000070b057c24 */ /* 0x000fe4000f8e0202 */
[----:B------:R-:W-:-:S04]  /*2b4f0*/  IMAD.MOV.U32 R2, RZ, RZ, R14 ;  /* 0x000000ffff027224 */ /* 0x000fc800078e000e */
[----:B------:R-:W-:Y:S01]  /*2b500*/  IMAD.WIDE.U32 R2, R11, UR6, R2 ;  /* 0x000000060b027c25 */ /* 0x000fe2000f8e0002 */
[----:B------:R-:W-:Y:S02]  /*2b510*/  ULDC.64 UR6, c[0x0][0x640] ;  /* 0x0001900000067ab9 */ /* 0x000fe40000000a00 */
[----:B------:R-:W-:Y:S01]  /*2b520*/  ISETP.NE.U32.AND P1, PT, RZ, UR6, PT ;  /* 0x00000006ff007c0c */ /* 0x000fe2000bf25070 */
[----:B------:R-:W-:-:S03]  /*2b530*/  IMAD.IADD R3, R3, 0x1, R5 ;  /* 0x0000000103037824 */ /* 0x000fc600078e0205 */
[----:B------:R-:W-:Y:S02]  /*2b540*/  ISETP.NE.AND.EX P1, PT, RZ, UR7, PT, P1 ;  /* 0x00000007ff007c0c */ /* 0x000fe4000bf25310 */
[--C-:B------:R-:W-:Y:S02]  /*2b550*/  SHF.R.U64 R11, R2, UR5, R3.reuse ;  /* 0x00000005020b7c19 */ /* 0x100fe40008001203 */
[----:B------:R-:W-:Y:S01]  /*2b560*/  SHF.R.U32.HI R2, RZ, UR5, R3 ;  /* 0x00000005ff027c19 */ /* 0x000fe20008011603 */
[----:B------:R-:W-:-:S03]  /*2b570*/  ULDC UR5, c[0x0][0x608] ;  /* 0x0001820000057ab9 */ /* 0x000fc60000000800 */
[--C-:B------:R-:W-:Y:S02]  /*2b580*/  SHF.R.U64 R12, R11, UR5, R2.reuse ;  /* 0x000000050b0c7c19 */ /* 0x100fe40008001202 */
[----:B------:R-:W-:Y:S01]  /*2b590*/  SHF.R.U32.HI R3, RZ, UR5, R2 ;  /* 0x00000005ff037c19 */ /* 0x000fe20008011602 */
[----:B------:R-:W-:-:S03]  /*2b5a0*/  ULDC UR5, c[0x0][0x658] ;  /* 0x0001960000057ab9 */ /* 0x000fc60000000800 */
[--C-:B------:R-:W-:Y:S02]  /*2b5b0*/  SHF.R.U64 R13, R12, UR5, R3.reuse ;  /* 0x000000050c0d7c19 */ /* 0x100fe40008001203 */
[----:B------:R-:W-:-:S03]  /*2b5c0*/  SHF.R.U32.HI R14, RZ, UR5, R3 ;  /* 0x00000005ff0e7c19 */ /* 0x000fc60008011603 */
[----:B------:R-:W-:Y:S02]  /*2b5d0*/  IMAD.MOV.U32 R2, RZ, RZ, R13 ;  /* 0x000000ffff027224 */ /* 0x000fe400078e000d */
[----:B------:R-:W-:Y:S01]  /*2b5e0*/  IMAD.MOV.U32 R3, RZ, RZ, R14 ;  /* 0x000000ffff037224 */ /* 0x000fe200078e000e */
        /* <DEDUP_REMOVED lines=11> */
.L_x_313:
[----:B------:R-:W-:Y:S01]  /*2b6a0*/  ULDC UR5, c[0x0][0x648] ;  /* 0x0001920000057ab9 */ /* 0x000fe20000000800 */
[----:B------:R-:W-:Y:S01]  /*2b6b0*/  LOP3.LUT R12, R12, UR17, RZ, 0xc0, !PT ;  /* 0x000000110c0c7c12 */ /* 0x000fe2000f8ec0ff */
[----:B------:R-:W-:Y:S01]  /*2b6c0*/  IMAD.MOV.U32 R4, RZ, RZ, 0x1 ;  /* 0x00000001ff047424 */ /* 0x000fe200078e00ff */
[----:B------:R-:W-:Y:S01]  /*2b6d0*/  SHF.R.U64 R3, R2, UR5, R3 ;  /* 0x0000000502037c19 */ /* 0x000fe20008001203 */
[----:B------:R-:W-:-:S04]  /*2b6e0*/  ULDC UR5, c[0x0][0x638] ;  /* 0x00018e0000057ab9 */ /* 0x000fc80000000800 */
[----:B------:R-:W-:Y:S02]  /*2b6f0*/  IMAD.MOV R2, RZ, RZ, -R3 ;  /* 0x000000ffff027224 */ /* 0x000fe400078e0a03 */
[----:B------:R-:W-:Y:S02]  /*2b700*/  IMAD R5, R3, UR18, R12 ;  /* 0x0000001203057c24 */ /* 0x000fe4000f8e020c */
[----:B------:R-:W-:Y:S01]  /*2b710*/  IMAD R13, R2, UR5, R13 ;  /* 0x00000005020d7c24 */ /* 0x000fe2000f8e020d */
[----:B------:R-:W-:Y:S01]  /*2b720*/  ULDC UR5, c[0x0][0x610] ;  /* 0x0001840000057ab9 */ /* 0x000fe20000000800 */
[----:B------:R-:W-:Y:S01]  /*2b730*/  LOP3.LUT R2, R11, UR4, RZ, 0xc0, !PT ;  /* 0x000000040b027c12 */ /* 0x000fe2000f8ec0ff */
[----:B------:R-:W-:Y:S01]  /*2b740*/  IMAD R8, R5, UR5, R8 ;  /* 0x0000000505087c24 */ /* 0x000fe2000f8e0208 */
[----:B------:R-:W-:-:S03]  /*2b750*/  ULDC UR5, c[0x0][0x600] ;  /* 0x0001800000057ab9 */ /* 0x000fc60000000800 */
[----:B------:R-:W-:-:S05]  /*2b760*/  IMAD R13, R13, UR5, R2 ;  /* 0x000000050d0d7c24 */ /* 0x000fca000f8e0202 */
[----:B------:R-:W-:Y:S02]  /*2b770*/  SEL R2, R13, R8, !P5 ;  /* 0x000000080d027207 */ /* 0x000fe40006800000 */
[----:B------:R-:W-:-:S07]  /*2b780*/  SEL R3, R8, R13, !P5 ;  /* 0x0000000d08037207 */ /* 0x000fce0006800000 */
.L_x_311:
[----:B------:R-:W-:Y:S05]  /*2b790*/  BSYNC B1 ;  /* 0x0000000000017941 */ /* 0x000fea0003800000 */
.L_x_310:
[----:B------:R-:W-:-:S13]  /*2b7a0*/  LOP3.LUT P1, RZ, R4, 0xff, RZ, 0xc0, !PT ;  /* 0x000000ff04ff7812 */ /* 0x000fda000782c0ff */
[----:B------:R-:W-:Y:S05]  /*2b7b0*/  @P1 BRA `(.L_x_314) ;  /* 0xfffffff400281947 */ /* 0x000fea000383ffff */
[----:B------:R-:W-:Y:S05]  /*2b7c0*/  BSYNC B0 ;  /* 0x0000000000007941 */ /* 0x000fea0003800000 */
.L_x_302:
[----:B------:R-:W-:-:S03]  /*2b7d0*/  UMOV UR5, 0xffffffff ;  /* 0xffffffff00057882 */ /* 0x000fc60000000000 */
[----:B------:R-:W-:Y:S05]  /*2b7e0*/  BRA.DIV UR5, `(.L_x_315) ;  /* 0x0000000205d47947 */ /* 0x000fea000b800000 */
[----:B------:R-:W-:-:S13]  /*2b7f0*/  ELECT P6, URZ, PT ;  /* 0x00000000003f782f */ /* 0x000fda00038c0000 */
.L_x_327:
[----:B------:R-:W-:Y:S04]  /*2b800*/  BSSY B0, `(.L_x_316) ;  /* 0x000001a000007945 */ /* 0x000fe80003800000 */
[----:B------:R-:W-:Y:S05]  /*2b810*/  @!P6 BRA `(.L_x_317) ;  /* 0x000000000060e947 */ /* 0x000fea0003800000 */
[----:B------:R-:W-:-:S04]  /*2b820*/  ULOP3.LUT UR5, UR40, 0x2, URZ, 0xfc, !UPT ;  /* 0x0000000228057892 */ /* 0x000fc8000f8efc3f */
[----:B------:R-:W-:-:S06]  /*2b830*/  UISETP.NE.AND UP0, UPT, UR5, 0x3, UPT ;  /* 0x000000030500788c */ /* 0x000fcc000bf05270 */
[----:B------:R-:W-:-:S13]  /*2b840*/  PLOP3.LUT P0, PT, PT, PT, UP0, 0x80, 0x0 ;  /* 0x000000000000781c */ /* 0x000fda0003f0f008 */
[----:B------:R-:W-:Y:S05]  /*2b850*/  @!P0 BRA `(.L_x_318) ;  /* 0x0000000000048947 */ /* 0x000fea0003800000 */
[----:B------:R-:W-:Y:S01]  /*2b860*/  BPT.TRAP 0x1 ;  /* 0x000000040000795c */ /* 0x000fe20000300000 */
.L_x_318:
[----:B------:R-:W0:Y:S01]  /*2b870*/  S2R R3, SR_CgaCtaId ;  /* 0x0000000000037919 */ /* 0x000e220000008800 */
[----:B------:R-:W-:-:S04]  /*2b880*/  MOV R2, 0x400 ;  /* 0x0000040000027802 */ /* 0x000fc80000000f00 */
[----:B0-----:R-:W-:Y:S02]  /*2b890*/  LEA R3, R3, R2, 0x18 ;  /* 0x0000000203037211 */ /* 0x001fe400078ec0ff */
[----:B------:R-:W-:-:S03]  /*2b8a0*/  SHF.L.U32 R2, R0, 0x1f, RZ ;  /* 0x0000001f00027819 */ /* 0x000fc600000006ff */
[----:B------:R-:W-:-:S04]  /*2b8b0*/  VIADD R3, R3, 0x10 ;  /* 0x0000001003037836 */ /* 0x000fc80000000000 */
[----:B------:R-:W-:-:S04]  /*2b8c0*/  IMAD R5, R6, 0x8, R3 ;  /* 0x0000000806057824 */ /* 0x000fc800078e0203 */
[----:B------:R-:W0:Y:S02]  /*2b8d0*/  SYNCS.PHASECHK.TRANS64.TRYWAIT P0, [R5+URZ], R2 ;  /* 0x00000002050075a7 */ /* 0x000e24000800017f */
[----:B0-----:R-:W-:Y:S05]  /*2b8e0*/  @!P0 BRA `(.L_x_319) ;  /* 0x0000000000b48947 */ /* 0x001fea0003800000 */
.L_x_328:
[----:B------:R-:W-:-:S05]  /*2b8f0*/  VIADD R6, R6, 0x1 ;  /* 0x0000000106067836 */ /* 0x000fca0000000000 */
[----:B------:R-:W-:-:S04]  /*2b900*/  ISETP.NE.AND P0, PT, R6, 0x2, PT ;  /* 0x000000020600780c */ /* 0x000fc80003f05270 */
[----:B0-----:R-:W-:Y:S02]  /*2b910*/  SEL R5, RZ, 0x1, P0 ;  /* 0x00000001ff057807 */ /* 0x001fe40000000000 */
[----:B------:R-:W-:Y:S02]  /*2b920*/  SEL R6, R6, RZ, P0 ;  /* 0x000000ff06067207 */ /* 0x000fe40000000000 */
[----:B------:R-:W-:-:S03]  /*2b930*/  LOP3.LUT R0, R0, R5, RZ, 0x3c, !PT ;  /* 0x0000000500007212 */ /* 0x000fc600078e3cff */
[----:B------:R-:W-:Y:S01]  /*2b940*/  IMAD R3, R6, 0x8, R3 ;  /* 0x0000000806037824 */ /* 0x000fe200078e0203 */
[----:B------:R-:W-:-:S07]  /*2b950*/  SHF.L.U32 R0, R0, 0x1f, RZ ;  /* 0x0000001f00007819 */ /* 0x000fce00000006ff */
.L_x_320:
[----:B0-----:R0:W1:Y:S02]  /*2b960*/  SYNCS.PHASECHK.TRANS64.TRYWAIT P0, [R3+URZ], R0 ;  /* 0x00000000030075a7 */ /* 0x001064000800017f */
[----:B-1----:R-:W-:Y:S05]  /*2b970*/  @!P0 NANOSLEEP.SYNCS 0x989680 ;  /* 0x009896800000895d */ /* 0x002fea0003900000 */
[----:B------:R-:W1:Y:S02]  /*2b980*/  @!P0 SYNCS.PHASECHK.TRANS64 P0, [R3+URZ], R0 ;  /* 0x00000000030085a7 */ /* 0x000e64000800007f */
[----:B-1----:R-:W-:Y:S05]  /*2b990*/  @!P0 BRA `(.L_x_320) ;  /* 0xfffffffc00f08947 */ /* 0x002fea000383ffff */
.L_x_317:
[----:B------:R-:W-:Y:S05]  /*2b9a0*/  BSYNC B0 ;  /* 0x0000000000007941 */ /* 0x000fea0003800000 */
.L_x_316:
[----:B------:R-:W-:Y:S05]  /*2b9b0*/  EXIT ;  /* 0x000000000000794d */ /* 0x000fea0003800000 */
.L_x_17:
[----:B-1----:R1:W4:Y:S02]  /*2b9c0*/  SYNCS.PHASECHK.TRANS64.TRYWAIT P1, [R3+URZ], R0 ;  /* 0x00000000030075a7 */ /* 0x002324000802017f */
[----:B----4-:R-:W-:Y:S05]  /*2b9d0*/  @!P1 NANOSLEEP.SYNCS 0x989680 ;  /* 0x009896800000995d */ /* 0x010fea0003900000 */
[----:B------:R-:W4:Y:S02]  /*2b9e0*/  @!P1 SYNCS.PHASECHK.TRANS64 P1, [R3+URZ], R0 ;  /* 0x00000000030095a7 */ /* 0x000f24000802007f */
[----:B----4-:R-:W-:Y:S05]  /*2b9f0*/  @!P1 BRA `(.L_x_17) ;  /* 0xfffffffc00f09947 */ /* 0x010fea000383ffff */
[----:B------:R-:W-:Y:S05]  /*2ba00*/  BRA `(.L_x_16) ;  /* 0xfffffd5800287947 */ /* 0x000fea000383ffff */
.L_x_22:
[----:B-1----:R-:W-:-:S04]  /*2ba10*/  IMAD.U32 R5, RZ, RZ, UR8 ;  /* 0x00000008ff057e24 */ /* 0x002fc8000f8e00ff */
[----:B------:R1:W2:Y:S03]  /*2ba20*/  SYNCS.PHASECHK.TRANS64.TRYWAIT P1, [R5+URZ], R4 ;  /* 0x00000004050075a7 */ /* 0x0002a6000802017f */
[----:B--2---:R-:W-:Y:S05]  /*2ba30*/  @!P1 NANOSLEEP.SYNCS 0x989680 ;  /* 0x009896800000995d */ /* 0x004fea0003900000 */
[----:B------:R-:W2:Y:S02]  /*2ba40*/  @!P1 SYNCS.PHASECHK.TRANS64 P1, [R5+URZ], R4 ;  /* 0x00000004050095a7 */ /* 0x000ea4000802007f */
[----:B--2---:R-:W-:Y:S05]  /*2ba50*/  @!P1 BRA `(.L_x_22) ;  /* 0xfffffffc00ec9947 */ /* 0x004fea000383ffff */
[----:B------:R-:W-:Y:S05]  /*2ba60*/  BRA `(.L_x_21) ;  /* 0xfffffdc800d07947 */ /* 0x000fea000383ffff */
.L_x_303:
[----:B------:R-:W-:Y:S01]  /*2ba70*/  BSSY B1, `(.L_x_321) ;  /* 0x0000006000017945 */ /* 0x000fe20003800000 */
[----:B------:R-:W-:-:S07]  /*2ba80*/  IMAD.MOV.U32 R15, RZ, RZ, -0x1 ;  /* 0xffffffffff0f7424 */ /* 0x000fce00078e00ff */
[----:B------:R-:W-:Y:S05]  /*2ba90*/  WARPSYNC.COLLECTIVE R15, `(.L_x_322) ;  /* 0x000000000f0c7348 */ /* 0x000fea0003c00000 */
[----:B------:R-:W-:Y:S02]  /*2baa0*/  ELECT P6, UR62, PT ;  /* 0x00000000003e782f */ /* 0x000fe400038c0000 */
[----:B------:R-:W-:Y:S01]  /*2bab0*/  MOV R14, UR62 ;  /* 0x0000003e000e7c02 */ /* 0x000fe20008000f00 */
[----:B------:R-:W-:Y:S10]  /*2bac0*/  ENDCOLLECTIVE ;  /* 0x000000000000791b */ /* 0x000ff40003800000 */
.L_x_322:
[----:B------:R-:W-:Y:S05]  /*2bad0*/  BSYNC B1 ;  /* 0x0000000000017941 */ /* 0x000fea0003800000 */
.L_x_321:
[----:B------:R-:W-:Y:S05]  /*2bae0*/  BRA `(.L_x_323) ;  /* 0xfffffff000687947 */ /* 0x000fea000383ffff */
.L_x_306:
[----:B-1----:R1:W2:Y:S02]  /*2baf0*/  SYNCS.PHASECHK.TRANS64.TRYWAIT P1, [R14+URZ+0x10], R11 ;  /* 0x0000100b0e0075a7 */ /* 0x0022a4000802017f */
[----:B--2---:R-:W-:Y:S05]  /*2bb00*/  @!P1 NANOSLEEP.SYNCS 0x989680 ;  /* 0x009896800000995d */ /* 0x004fea0003900000 */
[----:B------:R-:W2:Y:S02]  /*2bb10*/  @!P1 SYNCS.PHASECHK.TRANS64 P1, [R14+URZ+0x10], R11 ;  /* 0x0000100b0e0095a7 */ /* 0x000ea4000802007f */
[----:B--2---:R-:W-:Y:S05]  /*2bb20*/  @!P1 BRA `(.L_x_306) ;  /* 0xfffffffc00f09947 */ /* 0x004fea000383ffff */
[----:B------:R-:W-:Y:S05]  /*2bb30*/  BRA `(.L_x_324) ;  /* 0xfffffff0009c7947 */ /* 0x000fea000383ffff */
.L_x_315:
[----:B------:R-:W-:Y:S01]  /*2bb40*/  BSSY B0, `(.L_x_325) ;  /* 0x0000006000007945 */ /* 0x000fe20003800000 */
[----:B------:R-:W-:-:S07]  /*2bb50*/  IMAD.MOV.U32 R15, RZ, RZ, -0x1 ;  /* 0xffffffffff0f7424 */ /* 0x000fce00078e00ff */
[----:B------:R-:W-:Y:S05]  /*2bb60*/  WARPSYNC.COLLECTIVE R15, `(.L_x_326) ;  /* 0x000000000f0c7348 */ /* 0x000fea0003c00000 */
[----:B------:R-:W-:Y:S02]  /*2bb70*/  ELECT P6, UR62, PT ;  /* 0x00000000003e782f */ /* 0x000fe400038c0000 */
[----:B------:R-:W-:Y:S01]  /*2bb80*/  MOV R14, UR62 ;  /* 0x0000003e000e7c02 */ /* 0x000fe20008000f00 */
[----:B------:R-:W-:Y:S10]  /*2bb90*/  ENDCOLLECTIVE ;  /* 0x000000000000791b */ /* 0x000ff40003800000 */
.L_x_326:
[----:B------:R-:W-:Y:S05]  /*2bba0*/  BSYNC B0 ;  /* 0x0000000000007941 */ /* 0x000fea0003800000 */
.L_x_325:
[----:B------:R-:W-:Y:S05]  /*2bbb0*/  BRA `(.L_x_327) ;  /* 0xfffffffc00107947 */ /* 0x000fea000383ffff */
.L_x_319:
[----:B0-----:R0:W1:Y:S02]  /*2bbc0*/  SYNCS.PHASECHK.TRANS64.TRYWAIT P0, [R5+URZ], R2 ;  /* 0x00000002050075a7 */ /* 0x001064000800017f */
[----:B-1----:R-:W-:Y:S05]  /*2bbd0*/  @!P0 NANOSLEEP.SYNCS 0x989680 ;  /* 0x009896800000895d */ /* 0x002fea0003900000 */
[----:B------:R-:W1:Y:S02]  /*2bbe0*/  @!P0 SYNCS.PHASECHK.TRANS64 P0, [R5+URZ], R2 ;  /* 0x00000002050085a7 */ /* 0x000e64000800007f */
[----:B-1----:R-:W-:Y:S05]  /*2bbf0*/  @!P0 BRA `(.L_x_319) ;  /* 0xfffffffc00f08947 */ /* 0x002fea000383ffff */
[----:B------:R-:W-:Y:S05]  /*2bc00*/  BRA `(.L_x_328) ;  /* 0xfffffffc00387947 */ /* 0x000fea000383ffff */
.L_x_329:
[----:B------:R-:W-:-:S00]  /*2bc10*/  BRA `(.L_x_329) ;  /* 0xfffffffc00fc7947 */ /* 0x000fc0000383ffff */
[----:B------:R-:W-:-:S00]  /*2bc20*/  NOP ;  /* 0x0000000000007918 */ /* 0x000fc00000000000 */
        /* <DEDUP_REMOVED lines=13> */
.L_x_330:


//--------------------- .nv.global.init           --------------------------
	.section	.nv.global.init,"aw",@progbits
.nv.global.init:
	.type		$str$22,@object
	.size		$str$22,($str$23 - $str$22)
$str$22:
        /*0000*/ 	.byte	0x6b, 0x5f, 0x74, 0x69, 0x6c, 0x65, 0x5f, 0x63, 0x6f, 0x75, 0x6e, 0x74, 0x20, 0x3e, 0x3d, 0x20
        /*0010*/ 	.byte	0x31, 0x00
	.type		$str$23,@object
	.size		$str$23,(__unnamed_1 - $str$23)
$str$23:
        /*0012*/ 	.byte	0x2f, 0x74, 0x6d, 0x70, 0x2f, 0x63, 0x75, 0x74, 0x6c, 0x61, 0x73, 0x73, 0x5f, 0x73, 0x77, 0x65
        /*0022*/ 	.byte	0x65, 0x70, 0x5f, 0x73, 0x72, 0x63, 0x2f, 0x69, 0x6e, 0x63, 0x6c, 0x75, 0x64, 0x65, 0x2f, 0x63
        /*0032*/ 	.byte	0x75, 0x74, 0x6c, 0x61, 0x73, 0x73, 0x2f, 0x67, 0x65, 0x6d, 0x6d, 0x2f, 0x63, 0x6f, 0x6c, 0x6c
        /*0042*/ 	.byte	0x65, 0x63, 0x74, 0x69, 0x76, 0x65, 0x2f, 0x73, 0x6d, 0x39, 0x30, 0x5f, 0x6d, 0x6d, 0x61, 0x5f
        /*0052*/ 	.byte	0x74, 0x6d, 0x61, 0x5f, 0x67, 0x6d, 0x6d, 0x61, 0x5f, 0x73, 0x73, 0x5f, 0x77, 0x61, 0x72, 0x70
        /*0062*/ 	.byte	0x73, 0x70, 0x65, 0x63, 0x69, 0x61, 0x6c, 0x69, 0x7a, 0x65, 0x64, 0x2e, 0x68, 0x70, 0x70, 0x00
	.type		__unnamed_1,@object
	.size		__unnamed_1,(.L_0 - __unnamed_1)
__unnamed_1:
        /* <DEDUP_REMOVED lines=180> */
        /*0bb2*/ 	.byte	0x74, 0x65, 0x3a, 0x3a, 0x69, 0x64, 0x65, 0x6e, 0x74, 0x69, 0x74, 0x79, 0x5d, 0x00
.L_0:


//--------------------- .nv.shared._ZN7cutlass13device_kernelINS_4gemm6kernel13GemmUniversalIN4cute5tupleIJiiiiEEENS1_10collective13CollectiveMmaINS1_34MainloopSm90TmaGmmaWarpSpecializedILi2ENS5_IJNS4_1CILi1EEESB_SB_EEENS1_35KernelTmaWarpSpecializedCooperativeEEENS5_IJNSA_ILi384EEENSA_ILi256EEENSA_ILi64EEEEEENS_6half_tENS5_IJlSB_lEEESJ_SK_NS4_8TiledMMAINS4_8MMA_AtomIJNS4_4SM904GMMA26MMA_64x256x16_F32F16F16_SSILNSO_5MajorE0ELSQ_0ELNSO_7ScaleInE1ELSR_1EEEEEENS4_6LayoutINS5_IJNSA_ILi2EEESB_SB_EEENS5_IJSB_NSA_ILi0EEESX_EEEEENS5_IJNS4_10UnderscoreES10_S10_EEEEENS4_13SM90_TMA_LOADENS4_14ComposedLayoutINS4_7SwizzleILi3ELi4ELi3EEENS4_18smem_ptr_flag_bitsILi16EEENSU_INS5_IJNSA_ILi8EEESH_EEENS5_IJSH_SB_EEEEEEEvNS4_8identityES13_S1D_vS1E_EENS_8epilogue10collective6detail29Sm90TmaWarpSpecializedAdapterINS1H_15DefaultEpilogueISJ_SK_SK_NS1G_6thread17LinearCombinationISJ_Li1EffLNS1L_9ScaleType4KindE0ELNS_15FloatRoundStyleE2ESJ_EENS1_15EpilogueDefaultEEEEEvvEEEEvNT_6ParamsE --------------------------
	.section	.nv.shared._ZN7cutlass13device_kernelINS_4gemm6kernel13GemmUniversalIN4cute5tupleIJiiiiEEENS1_10collective13CollectiveMmaINS1_34MainloopSm90TmaGmmaWarpSpecializedILi2ENS5_IJNS4_1CILi1EEESB_SB_EEENS1_35KernelTmaWarpSpecializedCooperativeEEENS5_IJNSA_ILi384EEENSA_ILi256EEENSA_ILi64EEEEEENS_6half_tENS5_IJlSB_lEEESJ_SK_NS4_8TiledMMAINS4_8MMA_AtomIJNS4_4SM904GMMA26MMA_64x256x16_F32F16F16_SSILNSO_5MajorE0ELSQ_0ELNSO_7ScaleInE1ELSR_1EEEEEENS4_6LayoutINS5_IJNSA_ILi2EEESB_SB_EEENS5_IJSB_NSA_ILi0EEESX_EEEEENS5_IJNS4_10UnderscoreES10_S10_EEEEENS4_13SM90_TMA_LOADENS4_14ComposedLayoutINS4_7SwizzleILi3ELi4ELi3EEENS4_18smem_ptr_flag_bitsILi16EEENSU_INS5_IJNSA_ILi8EEESH_EEENS5_IJSH_SB_EEEEEEEvNS4_8identityES13_S1D_vS1E_EENS_8epilogue10collective6detail29Sm90TmaWarpSpecializedAdapterINS1H_15DefaultEpilogueISJ_SK_SK_NS1G_6thread17LinearCombinationISJ_Li1EffLNS1L_9ScaleType4KindE0ELNS_15FloatRoundStyleE2ESJ_EENS1_15EpilogueDefaultEEEEEvvEEEEvNT_6ParamsE,"aw",@nobits
	.sectionflags	@""
	.align	16
	.zero		1024


//--------------------- .nv.shared.reserved.0     --------------------------
	.section	.nv.shared.reserved.0,"aw",@nobits
	.weak		__nv_reservedSMEM_offset_0_alias
	.size		__nv_reservedSMEM_offset_0_alias, 0, 0
	.other		__nv_reservedSMEM_offset_0_alias,@"STO_CUDA_RESERVED_SHARED STV_DEFAULT"
__nv_reservedSMEM_offset_0_alias:
	.zero		0


//--------------------- .nv.global                --------------------------
	.section	.nv.global,"aw",@nobits
.nv.global:
	.type		_ZN39_INTERNAL_5cef094d_4_k_cu_0b7461c6_68954cute1_E,@object
	.size		_ZN39_INTERNAL_5cef094d_4_k_cu_0b7461c6_68954cute1_E,(_ZN39_INTERNAL_5cef094d_4_k_cu_0b7461c6_68954cuda3std3__45__cpo6cbeginE - _ZN39_INTERNAL_5cef094d_4_k_cu_0b7461c6_68954cute1_E)
_ZN39_INTERNAL_5cef094d_4_k_cu_0b7461c6_68954cute1_E:
	.zero		1
	.type		_ZN39_INTERNAL_5cef094d_4_k_cu_0b7461c6_68954cuda3std3__45__cpo6cbeginE,@object
	.size		_ZN39_INTERNAL_5cef094d_4_k_cu_0b7461c6_68954cuda3std3__45__cpo6cbeginE,(_ZN39_INTERNAL_5cef094d_4_k_cu_0b7461c6_68954cuda3std3__48in_placeE - _ZN39_INTERNAL_5cef094d_4_k_cu_0b7461c6_68954cuda3std3__45__cpo6cbeginE)
_ZN39_INTERNAL_5cef094d_4_k_cu_0b7461c6_68954cuda3std3__45__cpo6cbeginE:
	.zero		1
	.type		_ZN39_INTERNAL_5cef094d_4_k_cu_0b7461c6_68954cuda3std3__48in_placeE,@object
	.size		_ZN39_INTERNAL_5cef094d_4_k_cu_0b7461c6_68954cuda3std3__48in_placeE,(_ZN39_INTERNAL_5cef094d_4_k_cu_0b7461c6_68954cuda3std6ranges3__45__cpo9iter_moveE - _ZN39_INTERNAL_5cef094d_4_k_cu_0b7461c6_68954cuda3std3__48in_placeE)
_ZN39_INTERNAL_5cef094d_4_k_cu_0b7461c6_68954cuda3std3__48in_placeE:
	.zero		1
	.type		_ZN39_INTERNAL_5cef094d_4_k_cu_0b7461c6_68954cuda3std6ranges3__45__cpo9iter_moveE,@object
	.size		_ZN39_INTERNAL_5cef094d_4_k_cu_0b7461c6_68954cuda3std6ranges3__45__cpo9iter_moveE,(_ZN39_INTERNAL_5cef094d_4_k_cu_0b7461c6_68954cuda3std3__45__cpo5beginE - _ZN39_INTERNAL_5cef094d_4_k_cu_0b7461c6_68954cuda3std6ranges3__45__cpo9iter_moveE)
_ZN39_INTERNAL_5cef094d_4_k_cu_0b7461c6_68954cuda3std6ranges3__45__cpo9iter_moveE:
	.zero		1
	.type		_ZN39_INTERNAL_5cef094d_4_k_cu_0b7461c6_68954cuda3std3__45__cpo5beginE,@object
	.size		_ZN39_INTERNAL_5cef094d_4_k_cu_0b7461c6_68954cuda3std3__45__cpo5beginE,(_ZN39_INTERNAL_5cef094d_4_k_cu_0b7461c6_68954cuda3std3__441_GLOBAL__N__5cef094d_4_k_cu_0b7461c6_68956ignoreE - _ZN39_INTERNAL_5cef094d_4_k_cu_0b7461c6_68954cuda3std3__45__cpo5beginE)
_ZN39_INTERNAL_5cef094d_4_k_cu_0b7461c6_68954cuda3std3__45__cpo5beginE:
	.zero		1
	.type		_ZN39_INTERNAL_5cef094d_4_k_cu_0b7461c6_68954cuda3std3__441_GLOBAL__N__5cef094d_4_k_cu_0b7461c6_68956ignoreE,@object
	.size		_ZN39_INTERNAL_5cef094d_4_k_cu_0b7461c6_68954cuda3std3__441_GLOBAL__N__5cef094d_4_k_cu_0b7461c6_68956ignoreE,(_ZN39_INTERNAL_5cef094d_4_k_cu_0b7461c6_68954cute7productE - _ZN39_INTERNAL_5cef094d_4_k_cu_0b7461c6_68954cuda3std3__441_GLOBAL__N__5cef094d_4_k_cu_0b7461c6_68956ignoreE)
_ZN39_INTERNAL_5cef094d_4_k_cu_0b7461c6_68954cuda3std3__441_GLOBAL__N__5cef094d_4_k_cu_0b7461c6_68956ignoreE:
	.zero		1
	.type		_ZN39_INTERNAL_5cef094d_4_k_cu_0b7461c6_68954cute7productE,@object
	.size		_ZN39_INTERNAL_5cef094d_4_k_cu_0b7461c6_68954cute7productE,(_ZN39_INTERNAL_5cef094d_4_k_cu_0b7461c6_68954cuda3std3__45__cpo3endE - _ZN39_INTERNAL_5cef094d_4_k_cu_0b7461c6_68954cute7productE)
_ZN39_INTERNAL_5cef094d_4_k_cu_0b7461c6_68954cute7productE:
	.zero		1
	.type		_ZN39_INTERNAL_5cef094d_4_k_cu_0b7461c6_68954cuda3std3__45__cpo3endE,@object
	.size		_ZN39_INTERNAL_5cef094d_4_k_cu_0b7461c6_68954cuda3std3__45__cpo3endE,(_ZN39_INTERNAL_5cef094d_4_k_cu_0b7461c6_68954cuda3std3__419piecewise_constructE - _ZN39_INTERNAL_5cef094d_4_k_cu_0b7461c6_68954cuda3std3__45__cpo3endE)
_ZN39_INTERNAL_5cef094d_4_k_cu_0b7461c6_68954cuda3std3__45__cpo3endE:
	.zero		1
	.type		_ZN39_INTERNAL_5cef094d_4_k_cu_0b7461c6_68954cuda3std3__419piecewise_constructE,@object
	.size		_ZN39_INTERNAL_5cef094d_4_k_cu_0b7461c6_68954cuda3std3__419piecewise_constructE,(_ZN39_INTERNAL_5cef094d_4_k_cu_0b7461c6_68954cuda3std3__45__cpo4cendE - _ZN39_INTERNAL_5cef094d_4_k_cu_0b7461c6_68954cuda3std3__419piecewise_constructE)
_ZN39_INTERNAL_5cef094d_4_k_cu_0b7461c6_68954cuda3std3__419piecewise_constructE:
	.zero		1
	.type		_ZN39_INTERNAL_5cef094d_4_k_cu_0b7461c6_68954cuda3std3__45__cpo4cendE,@object
	.size		_ZN39_INTERNAL_5cef094d_4_k_cu_0b7461c6_68954cuda3std3__45__cpo4cendE,(_ZN39_INTERNAL_5cef094d_4_k_cu_0b7461c6_68954cuda3std6ranges3__45__cpo4swapE - _ZN39_INTERNAL_5cef094d_4_k_cu_0b7461c6_68954cuda3std3__45__cpo4cendE)
_ZN39_INTERNAL_5cef094d_4_k_cu_0b7461c6_68954cuda3std3__45__cpo4cendE:
	.zero		1
	.type		_ZN39_INTERNAL_5cef094d_4_k_cu_0b7461c6_68954cuda3std6ranges3__45__cpo4swapE,@object
	.size		_ZN39_INTERNAL_5cef094d_4_k_cu_0b7461c6_68954cuda3std6ranges3__45__cpo4swapE,(.L_8 - _ZN39_INTERNAL_5cef094d_4_k_cu_0b7461c6_68954cuda3std6ranges3__45__cpo4swapE)
_ZN39_INTERNAL_5cef094d_4_k_cu_0b7461c6_68954cuda3std6ranges3__45__cpo4swapE:
	.zero		1
.L_8:


//--------------------- .nv.constant0._ZN7cutlass13device_kernelINS_4gemm6kernel13GemmUniversalIN4cute5tupleIJiiiiEEENS1_10collective13CollectiveMmaINS1_34MainloopSm90TmaGmmaWarpSpecializedILi2ENS5_IJNS4_1CILi1EEESB_SB_EEENS1_35KernelTmaWarpSpecializedCooperativeEEENS5_IJNSA_ILi384EEENSA_ILi256EEENSA_ILi64EEEEEENS_6half_tENS5_IJlSB_lEEESJ_SK_NS4_8TiledMMAINS4_8MMA_AtomIJNS4_4SM904GMMA26MMA_64x256x16_F32F16F16_SSILNSO_5MajorE0ELSQ_0ELNSO_7ScaleInE1ELSR_1EEEEEENS4_6LayoutINS5_IJNSA_ILi2EEESB_SB_EEENS5_IJSB_NSA_ILi0EEESX_EEEEENS5_IJNS4_10UnderscoreES10_S10_EEEEENS4_13SM90_TMA_LOADENS4_14ComposedLayoutINS4_7SwizzleILi3ELi4ELi3EEENS4_18smem_ptr_flag_bitsILi16EEENSU_INS5_IJNSA_ILi8EEESH_EEENS5_IJSH_SB_EEEEEEEvNS4_8identityES13_S1D_vS1E_EENS_8epilogue10collective6detail29Sm90TmaWarpSpecializedAdapterINS1H_15DefaultEpilogueISJ_SK_SK_NS1G_6thread17LinearCombinationISJ_Li1EffLNS1L_9ScaleType4KindE0ELNS_15FloatRoundStyleE2ESJ_EENS1_15EpilogueDefaultEEEEEvvEEEEvNT_6ParamsE --------------------------
	.section	.nv.constant0._ZN7cutlass13device_kernelINS_4gemm6kernel13GemmUniversalIN4cute5tupleIJiiiiEEENS1_10collective13CollectiveMmaINS1_34MainloopSm90TmaGmmaWarpSpecializedILi2ENS5_IJNS4_1CILi1EEESB_SB_EEENS1_35KernelTmaWarpSpecializedCooperativeEEENS5_IJNSA_ILi384EEENSA_ILi256EEENSA_ILi64EEEEEENS_6half_tENS5_IJlSB_lEEESJ_SK_NS4_8TiledMMAINS4_8MMA_AtomIJNS4_4SM904GMMA26MMA_64x256x16_F32F16F16_SSILNSO_5MajorE0ELSQ_0ELNSO_7ScaleInE1ELSR_1EEEEEENS4_6LayoutINS5_IJNSA_ILi2EEESB_SB_EEENS5_IJSB_NSA_ILi0EEESX_EEEEENS5_IJNS4_10UnderscoreES10_S10_EEEEENS4_13SM90_TMA_LOADENS4_14ComposedLayoutINS4_7SwizzleILi3ELi4ELi3EEENS4_18smem_ptr_flag_bitsILi16EEENSU_INS5_IJNSA_ILi8EEESH_EEENS5_IJSH_SB_EEEEEEEvNS4_8identityES13_S1D_vS1E_EENS_8epilogue10collective6detail29Sm90TmaWarpSpecializedAdapterINS1H_15DefaultEpilogueISJ_SK_SK_NS1G_6thread17LinearCombinationISJ_Li1EffLNS1L_9ScaleType4KindE0ELNS_15FloatRoundStyleE2ESJ_EENS1_15EpilogueDefaultEEEEEvvEEEEvNT_6ParamsE,"a",@progbits
	.sectionflags	@""
	.align	4
.nv.constant0._ZN7cutlass13device_kernelINS_4gemm6kernel13GemmUniversalIN4cute5tupleIJiiiiEEENS1_10collective13CollectiveMmaINS1_34MainloopSm90TmaGmmaWarpSpecializedILi2ENS5_IJNS4_1CILi1EEESB_SB_EEENS1_35KernelTmaWarpSpecializedCooperativeEEENS5_IJNSA_ILi384EEENSA_ILi256EEENSA_ILi64EEEEEENS_6half_tENS5_IJlSB_lEEESJ_SK_NS4_8TiledMMAINS4_8MMA_AtomIJNS4_4SM904GMMA26MMA_64x256x16_F32F16F16_SSILNSO_5MajorE0ELSQ_0ELNSO_7ScaleInE1ELSR_1EEEEEENS4_6LayoutINS5_IJNSA_ILi2EEESB_SB_EEENS5_IJSB_NSA_ILi0EEESX_EEEEENS5_IJNS4_10UnderscoreES10_S10_EEEEENS4_13SM90_TMA_LOADENS4_14ComposedLayoutINS4_7SwizzleILi3ELi4ELi3EEENS4_18smem_ptr_flag_bitsILi16EEENSU_INS5_IJNSA_ILi8EEESH_EEENS5_IJSH_SB_EEEEEEEvNS4_8identityES13_S1D_vS1E_EENS_8epilogue10collective6detail29Sm90TmaWarpSpecializedAdapterINS1H_15DefaultEpilogueISJ_SK_SK_NS1G_6thread17LinearCombinationISJ_Li1EffLNS1L_9ScaleType4KindE0ELNS_15FloatRoundStyleE2ESJ_EENS1_15EpilogueDefaultEEEEEvvEEEEvNT_6ParamsE:
	.zero		1664


//--------------------- SYMBOLS --------------------------

	.type		.nv.reservedSmem.offset0,@object
	.size		.nv.reservedSmem.offset0,0x4
	.type		__assertfail,@function
